// auto-generated by cutlass_sweep.gemm — config: {"arch": "sm_90", "cluster_m": 4, "cluster_n": 1, "dtype": "e4m3", "dtype_b": "e4m3", "layout": "nt", "stages": 0, "tile_k": 64, "tile_m": 64, "tile_n": 256}
#include "cutlass/cutlass.h"
#include "cutlass/gemm/collective/collective_builder.hpp"
#include "cutlass/gemm/device/gemm_universal_adapter.h"
#include "cutlass/gemm/kernel/gemm_universal.hpp"
#include "cutlass/epilogue/collective/collective_builder.hpp"

using ElemA = cutlass::float_e4m3_t;
using ElemB = cutlass::float_e4m3_t;
using ElemCD = cutlass::float_e4m3_t;
using Acc  = float;
using TileShape    = cute::Shape<cute::_64, cute::_256, cute::_64>;
using ClusterShape = cute::Shape<cute::_4, cute::_1, cute::_1>;

using CollectiveEpilogue = typename cutlass::epilogue::collective::CollectiveBuilder<
    cutlass::arch::Sm90, cutlass::arch::OpClassTensorOp,
    TileShape, ClusterShape,
    cutlass::epilogue::collective::EpilogueTileAuto,
    Acc, Acc,
    ElemCD, cutlass::layout::RowMajor, 128 / cutlass::sizeof_bits<ElemCD>::value,
    ElemCD, cutlass::layout::RowMajor, 128 / cutlass::sizeof_bits<ElemCD>::value,
    cutlass::epilogue::collective::EpilogueScheduleAuto
  >::CollectiveOp;

using CollectiveMainloop = typename cutlass::gemm::collective::CollectiveBuilder<
    cutlass::arch::Sm90, cutlass::arch::OpClassTensorOp,
    ElemA, cutlass::layout::RowMajor, 128 / cutlass::sizeof_bits<ElemA>::value,
    ElemB, cutlass::layout::ColumnMajor, 128 / cutlass::sizeof_bits<ElemB>::value,
    Acc,
    TileShape, ClusterShape,
    cutlass::gemm::collective::StageCountAutoCarveout<static_cast<int>(sizeof(typename CollectiveEpilogue::SharedStorage))>,
    cutlass::gemm::collective::KernelScheduleAuto
  >::CollectiveOp;

using GemmKernel = cutlass::gemm::kernel::GemmUniversal<
    cute::Shape<int,int,int,int>,
    CollectiveMainloop,
    CollectiveEpilogue
>;
using Gemm = cutlass::gemm::device::GemmUniversalAdapter<GemmKernel>;

// Force the device kernel symbol into the cubin without needing a host main.
auto* _anchor = &cutlass::device_kernel<GemmKernel>;


// ===== COMPILED SASS (sm_90a) =====

	.target	sm_90a

	.elftype	@"ET_EXEC"


//--------------------- .note.nv.tkinfo           --------------------------
	.section	.note.nv.tkinfo,"",@"SHT_NOTE"
	.sectionflags	@"SHF_NOTE_NV_TKINFO"
	.tkinfo
        /*0018*/ 	.word	0x00000002
        /*0030*/ 	.string	""
        /*0030*/ 	.string	"ptxas"
        /*0030*/ 	.string	"Cuda compilation tools, release 13.0, V13.0.88"
        /*0030*/ 	.string	"Build cuda_13.0.r13.0/compiler.36424714_0"
        /*0030*/ 	.string	"-arch sm_90a -m 64 "



//--------------------- .note.nv.cuinfo           --------------------------
	.section	.note.nv.cuinfo,"",@"SHT_NOTE"
	.sectionflags	@"SHF_NOTE_NV_CUINFO"
        /*0018*/ 	.short	0x0002
        /*001a*/ 	.short	0x005a
        /*001c*/ 	.short	0x0082
	.zero		2


//--------------------- .nv.info                  --------------------------
	.section	.nv.info,"",@"SHT_CUDA_INFO"
	.align	4


	//----- nvinfo : EIATTR_REGCOUNT
	.align		4
        /*0000*/ 	.byte	0x04, 0x2f
        /*0002*/ 	.short	(.L_12 - .L_11)
	.align		4
.L_11:
        /*0004*/ 	.word	index@(_ZN7cutlass13device_kernelINS_4gemm6kernel13GemmUniversalIN4cute5tupleIJiiiiEEENS1_10collective13CollectiveMmaINS1_37MainloopSm90TmaGmmaWarpSpecializedFP8ILi11ENS5_IJNS4_1CILi4EEENSA_ILi1EEESC_EEENS1_32KernelTmaWarpSpecializedPingpongEEENS5_IJNSA_ILi64EEENSA_ILi256EEESG_EEENS_12float_e4m3_tENS5_IJlSC_lEEESJ_SK_NS4_8TiledMMAINS4_8MMA_AtomIJNS4_4SM904GMMA31MMA_64x256x32_F32E4M3E4M3_SS_TNILNSO_7ScaleInE1ELSQ_1EEEEEENS4_6LayoutINS5_IJSC_SC_SC_EEENS5_IJNSA_ILi0EEESV_SV_EEEEENS5_IJNS4_10UnderscoreESY_SY_EEEEENS4_13SM90_TMA_LOADENS4_14ComposedLayoutINS4_7SwizzleILi2ELi4ELi3EEENS4_18smem_ptr_flag_bitsILi8EEENST_INS5_IJNSA_ILi8EEESG_EEENS5_IJSG_SC_EEEEEEEvNS4_8identityENS4_23SM90_TMA_LOAD_MULTICASTES1B_vS1C_EENS_8epilogue10collective6detail29Sm90TmaWarpSpecializedAdapterINS1G_15DefaultEpilogueISJ_SK_SK_NS1F_6thread17LinearCombinationISJ_Li1EffLNS1K_9ScaleType4KindE0ELNS_15FloatRoundStyleE2ESJ_EENS1_15EpilogueDefaultEEEEEvvEEEEvNT_6ParamsE)
        /*0008*/ 	.word	0x000000a8


	//----- nvinfo : EIATTR_FRAME_SIZE
	.align		4
.L_12:
        /*000c*/ 	.byte	0x04, 0x11
        /*000e*/ 	.short	(.L_14 - .L_13)
	.align		4
.L_13:
        /*0010*/ 	.word	index@(_ZN7cutlass13device_kernelINS_4gemm6kernel13GemmUniversalIN4cute5tupleIJiiiiEEENS1_10collective13CollectiveMmaINS1_37MainloopSm90TmaGmmaWarpSpecializedFP8ILi11ENS5_IJNS4_1CILi4EEENSA_ILi1EEESC_EEENS1_32KernelTmaWarpSpecializedPingpongEEENS5_IJNSA_ILi64EEENSA_ILi256EEESG_EEENS_12float_e4m3_tENS5_IJlSC_lEEESJ_SK_NS4_8TiledMMAINS4_8MMA_AtomIJNS4_4SM904GMMA31MMA_64x256x32_F32E4M3E4M3_SS_TNILNSO_7ScaleInE1ELSQ_1EEEEEENS4_6LayoutINS5_IJSC_SC_SC_EEENS5_IJNSA_ILi0EEESV_SV_EEEEENS5_IJNS4_10UnderscoreESY_SY_EEEEENS4_13SM90_TMA_LOADENS4_14ComposedLayoutINS4_7SwizzleILi2ELi4ELi3EEENS4_18smem_ptr_flag_bitsILi8EEENST_INS5_IJNSA_ILi8EEESG_EEENS5_IJSG_SC_EEEEEEEvNS4_8identityENS4_23SM90_TMA_LOAD_MULTICASTES1B_vS1C_EENS_8epilogue10collective6detail29Sm90TmaWarpSpecializedAdapterINS1G_15DefaultEpilogueISJ_SK_SK_NS1F_6thread17LinearCombinationISJ_Li1EffLNS1K_9ScaleType4KindE0ELNS_15FloatRoundStyleE2ESJ_EENS1_15EpilogueDefaultEEEEEvvEEEEvNT_6ParamsE)
        /*0014*/ 	.word	0x00000118


	//----- nvinfo : EIATTR_MIN_STACK_SIZE
	.align		4
.L_14:
        /*0018*/ 	.byte	0x04, 0x12
        /*001a*/ 	.short	(.L_16 - .L_15)
	.align		4
.L_15:
        /*001c*/ 	.word	index@(_ZN7cutlass13device_kernelINS_4gemm6kernel13GemmUniversalIN4cute5tupleIJiiiiEEENS1_10collective13CollectiveMmaINS1_37MainloopSm90TmaGmmaWarpSpecializedFP8ILi11ENS5_IJNS4_1CILi4EEENSA_ILi1EEESC_EEENS1_32KernelTmaWarpSpecializedPingpongEEENS5_IJNSA_ILi64EEENSA_ILi256EEESG_EEENS_12float_e4m3_tENS5_IJlSC_lEEESJ_SK_NS4_8TiledMMAINS4_8MMA_AtomIJNS4_4SM904GMMA31MMA_64x256x32_F32E4M3E4M3_SS_TNILNSO_7ScaleInE1ELSQ_1EEEEEENS4_6LayoutINS5_IJSC_SC_SC_EEENS5_IJNSA_ILi0EEESV_SV_EEEEENS5_IJNS4_10UnderscoreESY_SY_EEEEENS4_13SM90_TMA_LOADENS4_14ComposedLayoutINS4_7SwizzleILi2ELi4ELi3EEENS4_18smem_ptr_flag_bitsILi8EEENST_INS5_IJNSA_ILi8EEESG_EEENS5_IJSG_SC_EEEEEEEvNS4_8identityENS4_23SM90_TMA_LOAD_MULTICASTES1B_vS1C_EENS_8epilogue10collective6detail29Sm90TmaWarpSpecializedAdapterINS1G_15DefaultEpilogueISJ_SK_SK_NS1F_6thread17LinearCombinationISJ_Li1EffLNS1K_9ScaleType4KindE0ELNS_15FloatRoundStyleE2ESJ_EENS1_15EpilogueDefaultEEEEEvvEEEEvNT_6ParamsE)
        /*0020*/ 	.word	0x00000118
.L_16:


//--------------------- .nv.compat                --------------------------
	.section	.nv.compat,"",@"SHT_CUDA_COMPAT_INFO"
	.align	4
        /*0000*/ 	.byte	0x02, 0x09, 0x01, 0x00, 0x02, 0x02, 0x04, 0x00, 0x02, 0x05, 0x05, 0x00, 0x03, 0x07, 0x01, 0x01
        /*0010*/ 	.byte	0x02, 0x03, 0x01, 0x00, 0x02, 0x06, 0x01, 0x00, 0x04, 0x0b, 0x08, 0x00, 0x00, 0x00, 0x00, 0x00
        /*0020*/ 	.byte	0x00, 0x00, 0x00, 0x00


//--------------------- .nv.info._ZN7cutlass13device_kernelINS_4gemm6kernel13GemmUniversalIN4cute5tupleIJiiiiEEENS1_10collective13CollectiveMmaINS1_37MainloopSm90TmaGmmaWarpSpecializedFP8ILi11ENS5_IJNS4_1CILi4EEENSA_ILi1EEESC_EEENS1_32KernelTmaWarpSpecializedPingpongEEENS5_IJNSA_ILi64EEENSA_ILi256EEESG_EEENS_12float_e4m3_tENS5_IJlSC_lEEESJ_SK_NS4_8TiledMMAINS4_8MMA_AtomIJNS4_4SM904GMMA31MMA_64x256x32_F32E4M3E4M3_SS_TNILNSO_7ScaleInE1ELSQ_1EEEEEENS4_6LayoutINS5_IJSC_SC_SC_EEENS5_IJNSA_ILi0EEESV_SV_EEEEENS5_IJNS4_10UnderscoreESY_SY_EEEEENS4_13SM90_TMA_LOADENS4_14ComposedLayoutINS4_7SwizzleILi2ELi4ELi3EEENS4_18smem_ptr_flag_bitsILi8EEENST_INS5_IJNSA_ILi8EEESG_EEENS5_IJSG_SC_EEEEEEEvNS4_8identityENS4_23SM90_TMA_LOAD_MULTICASTES1B_vS1C_EENS_8epilogue10collective6detail29Sm90TmaWarpSpecializedAdapterINS1G_15DefaultEpilogueISJ_SK_SK_NS1F_6thread17LinearCombinationISJ_Li1EffLNS1K_9ScaleType4KindE0ELNS_15FloatRoundStyleE2ESJ_EENS1_15EpilogueDefaultEEEEEvvEEEEvNT_6ParamsE --------------------------
	.section	.nv.info._ZN7cutlass13device_kernelINS_4gemm6kernel13GemmUniversalIN4cute5tupleIJiiiiEEENS1_10collective13CollectiveMmaINS1_37MainloopSm90TmaGmmaWarpSpecializedFP8ILi11ENS5_IJNS4_1CILi4EEENSA_ILi1EEESC_EEENS1_32KernelTmaWarpSpecializedPingpongEEENS5_IJNSA_ILi64EEENSA_ILi256EEESG_EEENS_12float_e4m3_tENS5_IJlSC_lEEESJ_SK_NS4_8TiledMMAINS4_8MMA_AtomIJNS4_4SM904GMMA31MMA_64x256x32_F32E4M3E4M3_SS_TNILNSO_7ScaleInE1ELSQ_1EEEEEENS4_6LayoutINS5_IJSC_SC_SC_EEENS5_IJNSA_ILi0EEESV_SV_EEEEENS5_IJNS4_10UnderscoreESY_SY_EEEEENS4_13SM90_TMA_LOADENS4_14ComposedLayoutINS4_7SwizzleILi2ELi4ELi3EEENS4_18smem_ptr_flag_bitsILi8EEENST_INS5_IJNSA_ILi8EEESG_EEENS5_IJSG_SC_EEEEEEEvNS4_8identityENS4_23SM90_TMA_LOAD_MULTICASTES1B_vS1C_EENS_8epilogue10collective6detail29Sm90TmaWarpSpecializedAdapterINS1G_15DefaultEpilogueISJ_SK_SK_NS1F_6thread17LinearCombinationISJ_Li1EffLNS1K_9ScaleType4KindE0ELNS_15FloatRoundStyleE2ESJ_EENS1_15EpilogueDefaultEEEEEvvEEEEvNT_6ParamsE,"",@"SHT_CUDA_INFO"
	.sectionflags	@""
	.align	4


	//----- nvinfo : EIATTR_CUDA_API_VERSION
	.align		4
        /*0000*/ 	.byte	0x04, 0x37
        /*0002*/ 	.short	(.L_18 - .L_17)
.L_17:
        /*0004*/ 	.word	0x00000082


	//----- nvinfo : EIATTR_KPARAM_INFO
	.align		4
.L_18:
        /*0008*/ 	.byte	0x04, 0x17
        /*000a*/ 	.short	(.L_20 - .L_19)
.L_19:
        /*000c*/ 	.word	0x00000000
        /*0010*/ 	.short	0x0000
        /*0012*/ 	.short	0x0070
        /*0014*/ 	.byte	0x00, 0xf0, 0x01, 0x10


	//----- nvinfo : EIATTR_SPARSE_MMA_MASK
	.align		4
.L_20:
        /*0018*/ 	.byte	0x03, 0x50
        /*001a*/ 	.short	0x0000


	//----- nvinfo : EIATTR_MAXREG_COUNT
	.align		4
        /*001c*/ 	.byte	0x03, 0x1b
        /*001e*/ 	.short	0x00a8


	//----- nvinfo : EIATTR_NUM_BARRIERS
	.align		4
        /*0020*/ 	.byte	0x02, 0x4c
        /*0022*/ 	.byte	0x01
	.zero		1


	//----- nvinfo : EIATTR_ANNOTATIONS
	.align		4
        /*0024*/ 	.byte	0x04, 0x55
        /*0026*/ 	.short	(.L_22 - .L_21)


	//   ....[0]....
.L_21:
        /*0028*/ 	.word	0x00000001
        /*002c*/ 	.byte	0x80, 0x08, 0x00, 0x00, 0x01, 0x00, 0x00, 0x00, 0x40, 0x0a, 0x00, 0x00, 0x01, 0x00, 0x00, 0x00
        /* <DEDUP_REMOVED lines=212> */
        /*0d7c*/ 	.byte	0x50, 0x08, 0x01, 0x00


	//----- nvinfo : EIATTR_MERCURY_ISA_VERSION
	.align		4
.L_22:
        /*0d80*/ 	.byte	0x03, 0x5f
        /*0d82*/ 	.short	0x0101


	//----- nvinfo : EIATTR_INT_WARP_WIDE_INSTR_OFFSETS
	.align		4
        /*0d84*/ 	.byte	0x04, 0x31
        /*0d86*/ 	.short	(.L_24 - .L_23)


	//   ....[0]....
.L_23:
        /*0d88*/ 	.word	0x000006d0


	//   ....[1]....
        /*0d8c*/ 	.word	0x00000730


	//   ....[2]....
        /*0d90*/ 	.word	0x00000750


	//   ....[3]....
        /*0d94*/ 	.word	0x00000760


	//   ....[4]....
        /*0d98*/ 	.word	0x00000770


	//   ....[5]....
        /*0d9c*/ 	.word	0x000007b0


	//   ....[6]....
        /*0da0*/ 	.word	0x00000900


	//   ....[7]....
        /*0da4*/ 	.word	0x00000920


	//   ....[8]....
        /*0da8*/ 	.word	0x000057d0


	//----- nvinfo : EIATTR_COOP_GROUP_MASK_REGIDS
	.align		4
.L_24:
        /*0dac*/ 	.byte	0x04, 0x29
        /*0dae*/ 	.short	(.L_26 - .L_25)


	//   ....[0]....
.L_25:
        /*0db0*/ 	.word	0xffffffff


	//   ....[1]....
        /*0db4*/ 	.word	0xffffffff


	//   ....[2]....
        /*0db8*/ 	.word	0xffffffff


	//   ....[3]....
        /*0dbc*/ 	.word	0xffffffff


	//   ....[4]....
        /*0dc0*/ 	.word	0xffffffff


	//   ....[5]....
        /*0dc4*/ 	.word	0xffffffff


	//   ....[6]....
        /*0dc8*/ 	.word	0xffffffff


	//----- nvinfo : EIATTR_COOP_GROUP_INSTR_OFFSETS
	.align		4
.L_26:
        /*0dcc*/ 	.byte	0x04, 0x28
        /*0dce*/ 	.short	(.L_28 - .L_27)


	//   ....[0]....
.L_27:
        /*0dd0*/ 	.word	0x00000070


	//   ....[1]....
        /*0dd4*/ 	.word	0x00000090


	//   ....[2]....
        /*0dd8*/ 	.word	0x00000190


	//   ....[3]....
        /*0ddc*/ 	.word	0x000004d0


	//   ....[4]....
        /*0de0*/ 	.word	0x00000510


	//   ....[5]....
        /*0de4*/ 	.word	0x00000620


	//   ....[6]....
        /*0de8*/ 	.word	0x00000ad0


	//----- nvinfo : EIATTR_REG_RECONFIG
	.align		4
.L_28:
        /*0dec*/ 	.byte	0x01, 0x54
	.zero		2


	//----- nvinfo : EIATTR_MBARRIER_INSTR_OFFSETS
	.align		4
        /*0df0*/ 	.byte	0x04, 0x39
        /*0df2*/ 	.short	(.L_30 - .L_29)


	//   ....[0]....
.L_29:
        /*0df4*/ 	.word	0x00000340
        /*0df8*/ 	.word	0x000000ff
        /*0dfc*/ 	.word	0x00000000
        /*0e00*/ 	.short	0x0100
        /*0e02*/ 	.byte	0x07
	.zero		1


	//   ....[1]....
        /*0e04*/ 	.word	0x00000350
        /*0e08*/ 	.word	0x000000ff
        /*0e0c*/ 	.word	0x00000058
        /*0e10*/ 	.short	0x0100
        /*0e12*/ 	.byte	0x07
	.zero		1


	//   ....[2]....
        /*0e14*/ 	.word	0x00000360
        /*0e18*/ 	.word	0x000000ff
        /*0e1c*/ 	.word	0x00000008
        /*0e20*/ 	.short	0x0100
        /*0e22*/ 	.byte	0x07
	.zero		1


	//   ....[3]....
        /*0e24*/ 	.word	0x00000370
        /*0e28*/ 	.word	0x000000ff
        /*0e2c*/ 	.word	0x00000060
        /*0e30*/ 	.short	0x0100
        /*0e32*/ 	.byte	0x07
	.zero		1


	//   ....[4]....
        /*0e34*/ 	.word	0x00000380
        /*0e38*/ 	.word	0x000000ff
        /*0e3c*/ 	.word	0x00000010
        /*0e40*/ 	.short	0x0100
        /*0e42*/ 	.byte	0x07
	.zero		1


	//   ....[5]....
        /*0e44*/ 	.word	0x00000390
        /*0e48*/ 	.word	0x000000ff
        /*0e4c*/ 	.word	0x00000068
        /*0e50*/ 	.short	0x0100
        /*0e52*/ 	.byte	0x07
	.zero		1


	//   ....[6]....
        /*0e54*/ 	.word	0x000003a0
        /*0e58*/ 	.word	0x000000ff
        /*0e5c*/ 	.word	0x00000018
        /*0e60*/ 	.short	0x0100
        /*0e62*/ 	.byte	0x07
	.zero		1


	//   ....[7]....
        /*0e64*/ 	.word	0x000003b0
        /*0e68*/ 	.word	0x000000ff
        /*0e6c*/ 	.word	0x00000070
        /*0e70*/ 	.short	0x0100
        /*0e72*/ 	.byte	0x07
	.zero		1


	//   ....[8]....
        /*0e74*/ 	.word	0x000003c0
        /*0e78*/ 	.word	0x000000ff
        /*0e7c*/ 	.word	0x00000020
        /*0e80*/ 	.short	0x0100
        /*0e82*/ 	.byte	0x07
	.zero		1


	//   ....[9]....
        /*0e84*/ 	.word	0x000003d0
        /*0e88*/ 	.word	0x000000ff
        /*0e8c*/ 	.word	0x00000078
        /*0e90*/ 	.short	0x0100
        /*0e92*/ 	.byte	0x07
	.zero		1


	//   ....[10]....
        /*0e94*/ 	.word	0x000003e0
        /*0e98*/ 	.word	0x000000ff
        /*0e9c*/ 	.word	0x00000028
        /*0ea0*/ 	.short	0x0100
        /*0ea2*/ 	.byte	0x07
	.zero		1


	//   ....[11]....
        /*0ea4*/ 	.word	0x000003f0
        /*0ea8*/ 	.word	0x000000ff
        /*0eac*/ 	.word	0x00000080
        /*0eb0*/ 	.short	0x0100
        /*0eb2*/ 	.byte	0x07
	.zero		1


	//   ....[12]....
        /*0eb4*/ 	.word	0x00000400
        /*0eb8*/ 	.word	0x000000ff
        /*0ebc*/ 	.word	0x00000030
        /*0ec0*/ 	.short	0x0100
        /*0ec2*/ 	.byte	0x07
	.zero		1


	//   ....[13]....
        /*0ec4*/ 	.word	0x00000410
        /*0ec8*/ 	.word	0x000000ff
        /*0ecc*/ 	.word	0x00000088
        /*0ed0*/ 	.short	0x0100
        /*0ed2*/ 	.byte	0x07
	.zero		1


	//   ....[14]....
        /*0ed4*/ 	.word	0x00000420
        /*0ed8*/ 	.word	0x000000ff
        /*0edc*/ 	.word	0x00000038
        /*0ee0*/ 	.short	0x0100
        /*0ee2*/ 	.byte	0x07
	.zero		1


	//   ....[15]....
        /*0ee4*/ 	.word	0x00000430
        /*0ee8*/ 	.word	0x000000ff
        /*0eec*/ 	.word	0x00000090
        /*0ef0*/ 	.short	0x0100
        /*0ef2*/ 	.byte	0x07
	.zero		1


	//   ....[16]....
        /*0ef4*/ 	.word	0x00000440
        /*0ef8*/ 	.word	0x000000ff
        /*0efc*/ 	.word	0x00000040
        /*0f00*/ 	.short	0x0100
        /*0f02*/ 	.byte	0x07
	.zero		1


	//   ....[17]....
        /*0f04*/ 	.word	0x00000450
        /*0f08*/ 	.word	0x000000ff
        /*0f0c*/ 	.word	0x00000098
        /*0f10*/ 	.short	0x0100
        /*0f12*/ 	.byte	0x07
	.zero		1


	//   ....[18]....
        /*0f14*/ 	.word	0x00000460
        /*0f18*/ 	.word	0x000000ff
        /*0f1c*/ 	.word	0x00000048
        /*0f20*/ 	.short	0x0100
        /*0f22*/ 	.byte	0x07
	.zero		1


	//   ....[19]....
        /*0f24*/ 	.word	0x00000470
        /*0f28*/ 	.word	0x000000ff
        /*0f2c*/ 	.word	0x000000a0
        /*0f30*/ 	.short	0x0100
        /*0f32*/ 	.byte	0x07
	.zero		1


	//   ....[20]....
        /*0f34*/ 	.word	0x00000480
        /*0f38*/ 	.word	0x000000ff
        /*0f3c*/ 	.word	0x00000050
        /*0f40*/ 	.short	0x0100
        /*0f42*/ 	.byte	0x07
	.zero		1


	//   ....[21]....
        /*0f44*/ 	.word	0x00000490
        /*0f48*/ 	.word	0x000000ff
        /*0f4c*/ 	.word	0x000000a8
        /*0f50*/ 	.short	0x0100
        /*0f52*/ 	.byte	0x07
	.zero		1


	//   ....[22]....
        /*0f54*/ 	.word	0x00000950
        /*0f58*/ 	.word	0x000000ff
        /*0f5c*/ 	.word	0x000000e0
        /*0f60*/ 	.short	0x0100
        /*0f62*/ 	.byte	0x07
	.zero		1


	//   ....[23]....
        /*0f64*/ 	.word	0x000009d0
        /*0f68*/ 	.word	0x000000ff
        /*0f6c*/ 	.word	0x000000e8
        /*0f70*/ 	.short	0x0100
        /*0f72*/ 	.byte	0x07
	.zero		1


	//   ....[24]....
        /*0f74*/ 	.word	0x00000a50
        /*0f78*/ 	.word	0x000000ff
        /*0f7c*/ 	.word	0x000000c0
        /*0f80*/ 	.short	0x0100
        /*0f82*/ 	.byte	0x0a
	.zero		1


	//   ....[25]....
        /*0f84*/ 	.word	0x00000a60
        /*0f88*/ 	.word	0x000000ff
        /*0f8c*/ 	.word	0x000000c8
        /*0f90*/ 	.short	0x0100
        /*0f92*/ 	.byte	0x0a
	.zero		1


	//   ....[26]....
        /*0f94*/ 	.word	0x00000a70
        /*0f98*/ 	.word	0x000000ff
        /*0f9c*/ 	.word	0x000000d0
        /*0fa0*/ 	.short	0x0100
        /*0fa2*/ 	.byte	0x0a
	.zero		1


	//   ....[27]....
        /*0fa4*/ 	.word	0x00000a80
        /*0fa8*/ 	.word	0x000000ff
        /*0fac*/ 	.word	0x000000d8
        /*0fb0*/ 	.short	0x0100
        /*0fb2*/ 	.byte	0x0a
	.zero		1


	//   ....[28]....
        /*0fb4*/ 	.word	0x00001930
        /*0fb8*/ 	.word	0x000000ff
        /*0fbc*/ 	.word	0xfffffff8
        /*0fc0*/ 	.short	0x010a
        /*0fc2*/ 	.byte	0x11
	.zero		1


	//   ....[29]....
        /*0fc4*/ 	.word	0x00002310
        /*0fc8*/ 	.word	0x000000ff
        /*0fcc*/ 	.word	0x00000000
        /*0fd0*/ 	.short	0x010a
        /*0fd2*/ 	.byte	0x06
	.zero		1


	//   ....[30]....
        /*0fd4*/ 	.word	0x00002350
        /*0fd8*/ 	.word	0x000000ff
        /*0fdc*/ 	.word	0x00000000
        /*0fe0*/ 	.short	0x010a
        /*0fe2*/ 	.byte	0x06
	.zero		1


	//   ....[31]....
        /*0fe4*/ 	.word	0x00003530
        /*0fe8*/ 	.word	0x000000ff
        /*0fec*/ 	.word	0x00000000
        /*0ff0*/ 	.short	0x010a
        /*0ff2*/ 	.byte	0x09
	.zero		1


	//   ....[32]....
        /*0ff4*/ 	.word	0x00003570
        /*0ff8*/ 	.word	0x000000ff
        /*0ffc*/ 	.word	0x00000000
        /*1000*/ 	.short	0x010a
        /*1002*/ 	.byte	0x09
	.zero		1


	//   ....[33]....
        /*1004*/ 	.word	0x00004630
        /*1008*/ 	.word	0x000000e5
        /*100c*/ 	.word	0x00000000
        /*1010*/ 	.short	0x0101
        /*1012*/ 	.byte	0x3f
	.zero		1


	//   ....[34]....
        /*1014*/ 	.word	0x000056f0
        /*1018*/ 	.word	0x000000e3
        /*101c*/ 	.word	0x00000000
        /*1020*/ 	.short	0x0101
        /*1022*/ 	.byte	0x1d
	.zero		1


	//   ....[35]....
        /*1024*/ 	.word	0x00005880
        /*1028*/ 	.word	0x00000018
        /*102c*/ 	.word	0x00000000
        /*1030*/ 	.short	0x0101
        /*1032*/ 	.byte	0x3f
	.zero		1


	//   ....[36]....
        /*1034*/ 	.word	0x00005940
        /*1038*/ 	.word	0x000000ff
        /*103c*/ 	.word	0x00000008
        /*1040*/ 	.short	0x010a
        /*1042*/ 	.byte	0x11
	.zero		1


	//   ....[37]....
        /*1044*/ 	.word	0x0000eb30
        /*1048*/ 	.word	0x00000003
        /*104c*/ 	.word	0x00000000
        /*1050*/ 	.short	0x0101
        /*1052*/ 	.byte	0x1d
	.zero		1


	//   ....[38]....
        /*1054*/ 	.word	0x0000f580
        /*1058*/ 	.word	0x0000000d
        /*105c*/ 	.word	0x00000058
        /*1060*/ 	.short	0x010a
        /*1062*/ 	.byte	0x3f
	.zero		1


	//   ....[39]....
        /*1064*/ 	.word	0x0000f950
        /*1068*/ 	.word	0x00000004
        /*106c*/ 	.word	0x000000e8
        /*1070*/ 	.short	0x0101
        /*1072*/ 	.byte	0x3f
	.zero		1


	//   ....[40]....
        /*1074*/ 	.word	0x00010150
        /*1078*/ 	.word	0x00000007
        /*107c*/ 	.word	0x00000000
        /*1080*/ 	.short	0x010a
        /*1082*/ 	.byte	0x3f
	.zero		1


	//   ....[41]....
        /*1084*/ 	.word	0x000101d0
        /*1088*/ 	.word	0x00000009
        /*108c*/ 	.word	0x00000000
        /*1090*/ 	.short	0x010a
        /*1092*/ 	.byte	0x3f
	.zero		1


	//   ....[42]....
        /*1094*/ 	.word	0x00010260
        /*1098*/ 	.word	0x00000006
        /*109c*/ 	.word	0x00000000
        /*10a0*/ 	.short	0x010a
        /*10a2*/ 	.byte	0x3f
	.zero		1


	//   ....[43]....
        /*10a4*/ 	.word	0x000102f0
        /*10a8*/ 	.word	0x00000009
        /*10ac*/ 	.word	0x00000000
        /*10b0*/ 	.short	0x010a
        /*10b2*/ 	.byte	0x3f
	.zero		1


	//   ....[44]....
        /*10b4*/ 	.word	0x00010380
        /*10b8*/ 	.word	0x00000006
        /*10bc*/ 	.word	0x00000000
        /*10c0*/ 	.short	0x010a
        /*10c2*/ 	.byte	0x3f
	.zero		1


	//   ....[45]....
        /*10c4*/ 	.word	0x00010410
        /*10c8*/ 	.word	0x00000009
        /*10cc*/ 	.word	0x00000000
        /*10d0*/ 	.short	0x010a
        /*10d2*/ 	.byte	0x3f
	.zero		1


	//   ....[46]....
        /*10d4*/ 	.word	0x000104a0
        /*10d8*/ 	.word	0x00000006
        /*10dc*/ 	.word	0x00000000
        /*10e0*/ 	.short	0x010a
        /*10e2*/ 	.byte	0x3f
	.zero		1


	//   ....[47]....
        /*10e4*/ 	.word	0x00010530
        /*10e8*/ 	.word	0x00000009
        /*10ec*/ 	.word	0x00000000
        /*10f0*/ 	.short	0x010a
        /*10f2*/ 	.byte	0x3f
	.zero		1


	//   ....[48]....
        /*10f4*/ 	.word	0x000105c0
        /*10f8*/ 	.word	0x00000006
        /*10fc*/ 	.word	0x00000000
        /*1100*/ 	.short	0x010a
        /*1102*/ 	.byte	0x3f
	.zero		1


	//   ....[49]....
        /*1104*/ 	.word	0x00010650
        /*1108*/ 	.word	0x00000009
        /*110c*/ 	.word	0x00000000
        /*1110*/ 	.short	0x010a
        /*1112*/ 	.byte	0x3f
	.zero		1


	//   ....[50]....
        /*1114*/ 	.word	0x000106e0
        /*1118*/ 	.word	0x00000003
        /*111c*/ 	.word	0x00000000
        /*1120*/ 	.short	0x010a
        /*1122*/ 	.byte	0x3f
	.zero		1


	//   ....[51]....
        /*1124*/ 	.word	0x00010750
        /*1128*/ 	.word	0x00000003
        /*112c*/ 	.word	0xfffffff8
        /*1130*/ 	.short	0x010a
        /*1132*/ 	.byte	0x3f
	.zero		1


	//   ....[52]....
        /*1134*/ 	.word	0x000107b0
        /*1138*/ 	.word	0x00000003
        /*113c*/ 	.word	0x00000000
        /*1140*/ 	.short	0x010a
        /*1142*/ 	.byte	0x3f
	.zero		1


	//   ....[53]....
        /*1144*/ 	.word	0x00010820
        /*1148*/ 	.word	0x00000000
        /*114c*/ 	.word	0x00000000
        /*1150*/ 	.short	0x010a
        /*1152*/ 	.byte	0x3f
	.zero		1


	//   ....[54]....
        /*1154*/ 	.word	0x00010890
        /*1158*/ 	.word	0x00000019
        /*115c*/ 	.word	0x00000008
        /*1160*/ 	.short	0x010a
        /*1162*/ 	.byte	0x3f
	.zero		1


	//   ....[55]....
        /*1164*/ 	.word	0x00010960
        /*1168*/ 	.word	0x0000000d
        /*116c*/ 	.word	0x00000058
        /*1170*/ 	.short	0x010a
        /*1172*/ 	.byte	0x3f
	.zero		1


	//   ....[56]....
        /*1174*/ 	.word	0x00010a40
        /*1178*/ 	.word	0x00000007
        /*117c*/ 	.word	0x00000000
        /*1180*/ 	.short	0x010a
        /*1182*/ 	.byte	0x3f
	.zero		1


	//   ....[57]....
        /*1184*/ 	.word	0x00010a90
        /*1188*/ 	.word	0x00000009
        /*118c*/ 	.word	0x00000000
        /*1190*/ 	.short	0x010a
        /*1192*/ 	.byte	0x3f
	.zero		1


	//   ....[58]....
        /*1194*/ 	.word	0x00010ae0
        /*1198*/ 	.word	0x00000006
        /*119c*/ 	.word	0x00000000
        /*11a0*/ 	.short	0x010a
        /*11a2*/ 	.byte	0x3f
	.zero		1


	//   ....[59]....
        /*11a4*/ 	.word	0x00010b30
        /*11a8*/ 	.word	0x00000009
        /*11ac*/ 	.word	0x00000000
        /*11b0*/ 	.short	0x010a
        /*11b2*/ 	.byte	0x3f
	.zero		1


	//   ....[60]....
        /*11b4*/ 	.word	0x00010b80
        /*11b8*/ 	.word	0x00000006
        /*11bc*/ 	.word	0x00000000
        /*11c0*/ 	.short	0x010a
        /*11c2*/ 	.byte	0x3f
	.zero		1


	//   ....[61]....
        /*11c4*/ 	.word	0x00010bd0
        /*11c8*/ 	.word	0x00000009
        /*11cc*/ 	.word	0x00000000
        /*11d0*/ 	.short	0x010a
        /*11d2*/ 	.byte	0x3f
	.zero		1


	//   ....[62]....
        /*11d4*/ 	.word	0x00010c20
        /*11d8*/ 	.word	0x00000006
        /*11dc*/ 	.word	0x00000000
        /*11e0*/ 	.short	0x010a
        /*11e2*/ 	.byte	0x3f
	.zero		1


	//   ....[63]....
        /*11e4*/ 	.word	0x00010c70
        /*11e8*/ 	.word	0x00000009
        /*11ec*/ 	.word	0x00000000
        /*11f0*/ 	.short	0x010a
        /*11f2*/ 	.byte	0x3f
	.zero		1


	//   ....[64]....
        /*11f4*/ 	.word	0x00010cc0
        /*11f8*/ 	.word	0x00000006
        /*11fc*/ 	.word	0x00000000
        /*1200*/ 	.short	0x010a
        /*1202*/ 	.byte	0x3f
	.zero		1


	//   ....[65]....
        /*1204*/ 	.word	0x00010d10
        /*1208*/ 	.word	0x00000009
        /*120c*/ 	.word	0x00000000
        /*1210*/ 	.short	0x010a
        /*1212*/ 	.byte	0x3f
	.zero		1


	//----- nvinfo : EIATTR_NUM_MBARRIERS
	.align		4
.L_30:
        /*1214*/ 	.byte	0x03, 0x38
        /*1216*/ 	.short	0x001c


	//----- nvinfo : EIATTR_EXIT_INSTR_OFFSETS
	.align		4
        /*1218*/ 	.byte	0x04, 0x1c
        /*121a*/ 	.short	(.L_32 - .L_31)


	//   ....[0]....
.L_31:
        /*121c*/ 	.word	0x00001670


	//   ....[1]....
        /*1220*/ 	.word	0x000016d0


	//   ....[2]....
        /*1224*/ 	.word	0x0000f240


	//   ....[3]....
        /*1228*/ 	.word	0x0000f270


	//   ....[4]....
        /*122c*/ 	.word	0x00010730


	//----- nvinfo : EIATTR_MAX_THREADS
	.align		4
.L_32:
        /*1230*/ 	.byte	0x04, 0x05
        /*1232*/ 	.short	(.L_34 - .L_33)
.L_33:
        /*1234*/ 	.word	0x00000180
        /*1238*/ 	.word	0x00000001
        /*123c*/ 	.word	0x00000001


	//----- nvinfo : EIATTR_CRS_STACK_SIZE
	.align		4
.L_34:
        /*1240*/ 	.byte	0x04, 0x1e
        /*1242*/ 	.short	(.L_36 - .L_35)
.L_35:
        /*1244*/ 	.word	0x00000000


	//----- nvinfo : EIATTR_CBANK_PARAM_SIZE
	.align		4
.L_36:
        /*1248*/ 	.byte	0x03, 0x19
        /*124a*/ 	.short	0x0470


	//----- nvinfo : EIATTR_PARAM_CBANK
	.align		4
        /*124c*/ 	.byte	0x04, 0x0a
        /*124e*/ 	.short	(.L_38 - .L_37)
	.align		4
.L_37:
        /*1250*/ 	.word	index@(.nv.constant0._ZN7cutlass13device_kernelINS_4gemm6kernel13GemmUniversalIN4cute5tupleIJiiiiEEENS1_10collective13CollectiveMmaINS1_37MainloopSm90TmaGmmaWarpSpecializedFP8ILi11ENS5_IJNS4_1CILi4EEENSA_ILi1EEESC_EEENS1_32KernelTmaWarpSpecializedPingpongEEENS5_IJNSA_ILi64EEENSA_ILi256EEESG_EEENS_12float_e4m3_tENS5_IJlSC_lEEESJ_SK_NS4_8TiledMMAINS4_8MMA_AtomIJNS4_4SM904GMMA31MMA_64x256x32_F32E4M3E4M3_SS_TNILNSO_7ScaleInE1ELSQ_1EEEEEENS4_6LayoutINS5_IJSC_SC_SC_EEENS5_IJNSA_ILi0EEESV_SV_EEEEENS5_IJNS4_10UnderscoreESY_SY_EEEEENS4_13SM90_TMA_LOADENS4_14ComposedLayoutINS4_7SwizzleILi2ELi4ELi3EEENS4_18smem_ptr_flag_bitsILi8EEENST_INS5_IJNSA_ILi8EEESG_EEENS5_IJSG_SC_EEEEEEEvNS4_8identityENS4_23SM90_TMA_LOAD_MULTICASTES1B_vS1C_EENS_8epilogue10collective6detail29Sm90TmaWarpSpecializedAdapterINS1G_15DefaultEpilogueISJ_SK_SK_NS1F_6thread17LinearCombinationISJ_Li1EffLNS1K_9ScaleType4KindE0ELNS_15FloatRoundStyleE2ESJ_EENS1_15EpilogueDefaultEEEEEvvEEEEvNT_6ParamsE)
        /*1254*/ 	.short	0x0210
        /*1256*/ 	.short	0x0470


	//----- nvinfo : EIATTR_SW_WAR
	.align		4
.L_38:
        /*1258*/ 	.byte	0x04, 0x36
        /*125a*/ 	.short	(.L_40 - .L_39)
.L_39:
        /*125c*/ 	.word	0x00000008
.L_40:


//--------------------- .nv.callgraph             --------------------------
	.section	.nv.callgraph,"",@"SHT_CUDA_CALLGRAPH"
	.align	4
	.sectionentsize	8
	.align		4
        /*0000*/ 	.word	0x00000000
	.align		4
        /*0004*/ 	.word	0xffffffff
	.align		4
        /*0008*/ 	.word	0x00000000
	.align		4
        /*000c*/ 	.word	0xfffffffe
	.align		4
        /*0010*/ 	.word	0x00000000
	.align		4
        /*0014*/ 	.word	0xfffffffd
	.align		4
        /*0018*/ 	.word	0x00000000
	.align		4
        /*001c*/ 	.word	0xfffffffc


//--------------------- .nv.constant4             --------------------------
	.section	.nv.constant4,"a",@progbits
	.align	8
	.align		8
.nv.constant4:
        /*0000*/ 	.dword	_ZN40_INTERNAL_b35cbbd8_4_k_cu_a3dbb6a4_210824cuda3std3__45__cpo5beginE
	.align		8
        /*0008*/ 	.dword	_ZN40_INTERNAL_b35cbbd8_4_k_cu_a3dbb6a4_210824cuda3std3__45__cpo3endE
	.align		8
        /*0010*/ 	.dword	_ZN40_INTERNAL_b35cbbd8_4_k_cu_a3dbb6a4_210824cuda3std3__45__cpo6cbeginE
	.align		8
        /*0018*/ 	.dword	_ZN40_INTERNAL_b35cbbd8_4_k_cu_a3dbb6a4_210824cuda3std3__45__cpo4cendE
	.align		8
        /*0020*/ 	.dword	_ZN40_INTERNAL_b35cbbd8_4_k_cu_a3dbb6a4_210824cuda3std3__442_GLOBAL__N__b35cbbd8_4_k_cu_a3dbb6a4_210826ignoreE
	.align		8
        /*0028*/ 	.dword	_ZN40_INTERNAL_b35cbbd8_4_k_cu_a3dbb6a4_210824cuda3std3__419piecewise_constructE
	.align		8
        /*0030*/ 	.dword	_ZN40_INTERNAL_b35cbbd8_4_k_cu_a3dbb6a4_210824cuda3std3__48in_placeE
	.align		8
        /*0038*/ 	.dword	_ZN40_INTERNAL_b35cbbd8_4_k_cu_a3dbb6a4_210824cuda3std6ranges3__45__cpo4swapE
	.align		8
        /*0040*/ 	.dword	_ZN40_INTERNAL_b35cbbd8_4_k_cu_a3dbb6a4_210824cuda3std6ranges3__45__cpo9iter_moveE
	.align		8
        /*0048*/ 	.dword	_ZN40_INTERNAL_b35cbbd8_4_k_cu_a3dbb6a4_210824cute7productE
	.align		8
        /*0050*/ 	.dword	_ZN40_INTERNAL_b35cbbd8_4_k_cu_a3dbb6a4_210824cute1_E


//--------------------- .text._ZN7cutlass13device_kernelINS_4gemm6kernel13GemmUniversalIN4cute5tupleIJiiiiEEENS1_10collective13CollectiveMmaINS1_37MainloopSm90TmaGmmaWarpSpecializedFP8ILi11ENS5_IJNS4_1CILi4EEENSA_ILi1EEESC_EEENS1_32KernelTmaWarpSpecializedPingpongEEENS5_IJNSA_ILi64EEENSA_ILi256EEESG_EEENS_12float_e4m3_tENS5_IJlSC_lEEESJ_SK_NS4_8TiledMMAINS4_8MMA_AtomIJNS4_4SM904GMMA31MMA_64x256x32_F32E4M3E4M3_SS_TNILNSO_7ScaleInE1ELSQ_1EEEEEENS4_6LayoutINS5_IJSC_SC_SC_EEENS5_IJNSA_ILi0EEESV_SV_EEEEENS5_IJNS4_10UnderscoreESY_SY_EEEEENS4_13SM90_TMA_LOADENS4_14ComposedLayoutINS4_7SwizzleILi2ELi4ELi3EEENS4_18smem_ptr_flag_bitsILi8EEENST_INS5_IJNSA_ILi8EEESG_EEENS5_IJSG_SC_EEEEEEEvNS4_8identityENS4_23SM90_TMA_LOAD_MULTICASTES1B_vS1C_EENS_8epilogue10collective6detail29Sm90TmaWarpSpecializedAdapterINS1G_15DefaultEpilogueISJ_SK_SK_NS1F_6thread17LinearCombinationISJ_Li1EffLNS1K_9ScaleType4KindE0ELNS_15FloatRoundStyleE2ESJ_EENS1_15EpilogueDefaultEEEEEvvEEEEvNT_6ParamsE --------------------------
	.section	.text._ZN7cutlass13device_kernelINS_4gemm6kernel13GemmUniversalIN4cute5tupleIJiiiiEEENS1_10collective13CollectiveMmaINS1_37MainloopSm90TmaGmmaWarpSpecializedFP8ILi11ENS5_IJNS4_1CILi4EEENSA_ILi1EEESC_EEENS1_32KernelTmaWarpSpecializedPingpongEEENS5_IJNSA_ILi64EEENSA_ILi256EEESG_EEENS_12float_e4m3_tENS5_IJlSC_lEEESJ_SK_NS4_8TiledMMAINS4_8MMA_AtomIJNS4_4SM904GMMA31MMA_64x256x32_F32E4M3E4M3_SS_TNILNSO_7ScaleInE1ELSQ_1EEEEEENS4_6LayoutINS5_IJSC_SC_SC_EEENS5_IJNSA_ILi0EEESV_SV_EEEEENS5_IJNS4_10UnderscoreESY_SY_EEEEENS4_13SM90_TMA_LOADENS4_14ComposedLayoutINS4_7SwizzleILi2ELi4ELi3EEENS4_18smem_ptr_flag_bitsILi8EEENST_INS5_IJNSA_ILi8EEESG_EEENS5_IJSG_SC_EEEEEEEvNS4_8identityENS4_23SM90_TMA_LOAD_MULTICASTES1B_vS1C_EENS_8epilogue10collective6detail29Sm90TmaWarpSpecializedAdapterINS1G_15DefaultEpilogueISJ_SK_SK_NS1F_6thread17LinearCombinationISJ_Li1EffLNS1K_9ScaleType4KindE0ELNS_15FloatRoundStyleE2ESJ_EENS1_15EpilogueDefaultEEEEEvvEEEEvNT_6ParamsE,"ax",@progbits
	.align	128
.text._ZN7cutlass13device_kernelINS_4gemm6kernel13GemmUniversalIN4cute5tupleIJiiiiEEENS1_10collective13CollectiveMmaINS1_37MainloopSm90TmaGmmaWarpSpecializedFP8ILi11ENS5_IJNS4_1CILi4EEENSA_ILi1EEESC_EEENS1_32KernelTmaWarpSpecializedPingpongEEENS5_IJNSA_ILi64EEENSA_ILi256EEESG_EEENS_12float_e4m3_tENS5_IJlSC_lEEESJ_SK_NS4_8TiledMMAINS4_8MMA_AtomIJNS4_4SM904GMMA31MMA_64x256x32_F32E4M3E4M3_SS_TNILNSO_7ScaleInE1ELSQ_1EEEEEENS4_6LayoutINS5_IJSC_SC_SC_EEENS5_IJNSA_ILi0EEESV_SV_EEEEENS5_IJNS4_10UnderscoreESY_SY_EEEEENS4_13SM90_TMA_LOADENS4_14ComposedLayoutINS4_7SwizzleILi2ELi4ELi3EEENS4_18smem_ptr_flag_bitsILi8EEENST_INS5_IJNSA_ILi8EEESG_EEENS5_IJSG_SC_EEEEEEEvNS4_8identityENS4_23SM90_TMA_LOAD_MULTICASTES1B_vS1C_EENS_8epilogue10collective6detail29Sm90TmaWarpSpecializedAdapterINS1G_15DefaultEpilogueISJ_SK_SK_NS1F_6thread17LinearCombinationISJ_Li1EffLNS1K_9ScaleType4KindE0ELNS_15FloatRoundStyleE2ESJ_EENS1_15EpilogueDefaultEEEEEvvEEEEvNT_6ParamsE:
        .type           _ZN7cutlass13device_kernelINS_4gemm6kernel13GemmUniversalIN4cute5tupleIJiiiiEEENS1_10collective13CollectiveMmaINS1_37MainloopSm90TmaGmmaWarpSpecializedFP8ILi11ENS5_IJNS4_1CILi4EEENSA_ILi1EEESC_EEENS1_32KernelTmaWarpSpecializedPingpongEEENS5_IJNSA_ILi64EEENSA_ILi256EEESG_EEENS_12float_e4m3_tENS5_IJlSC_lEEESJ_SK_NS4_8TiledMMAINS4_8MMA_AtomIJNS4_4SM904GMMA31MMA_64x256x32_F32E4M3E4M3_SS_TNILNSO_7ScaleInE1ELSQ_1EEEEEENS4_6LayoutINS5_IJSC_SC_SC_EEENS5_IJNSA_ILi0EEESV_SV_EEEEENS5_IJNS4_10UnderscoreESY_SY_EEEEENS4_13SM90_TMA_LOADENS4_14ComposedLayoutINS4_7SwizzleILi2ELi4ELi3EEENS4_18smem_ptr_flag_bitsILi8EEENST_INS5_IJNSA_ILi8EEESG_EEENS5_IJSG_SC_EEEEEEEvNS4_8identityENS4_23SM90_TMA_LOAD_MULTICASTES1B_vS1C_EENS_8epilogue10collective6detail29Sm90TmaWarpSpecializedAdapterINS1G_15DefaultEpilogueISJ_SK_SK_NS1F_6thread17LinearCombinationISJ_Li1EffLNS1K_9ScaleType4KindE0ELNS_15FloatRoundStyleE2ESJ_EENS1_15EpilogueDefaultEEEEEvvEEEEvNT_6ParamsE,@function
        .size           _ZN7cutlass13device_kernelINS_4gemm6kernel13GemmUniversalIN4cute5tupleIJiiiiEEENS1_10collective13CollectiveMmaINS1_37MainloopSm90TmaGmmaWarpSpecializedFP8ILi11ENS5_IJNS4_1CILi4EEENSA_ILi1EEESC_EEENS1_32KernelTmaWarpSpecializedPingpongEEENS5_IJNSA_ILi64EEENSA_ILi256EEESG_EEENS_12float_e4m3_tENS5_IJlSC_lEEESJ_SK_NS4_8TiledMMAINS4_8MMA_AtomIJNS4_4SM904GMMA31MMA_64x256x32_F32E4M3E4M3_SS_TNILNSO_7ScaleInE1ELSQ_1EEEEEENS4_6LayoutINS5_IJSC_SC_SC_EEENS5_IJNSA_ILi0EEESV_SV_EEEEENS5_IJNS4_10UnderscoreESY_SY_EEEEENS4_13SM90_TMA_LOADENS4_14ComposedLayoutINS4_7SwizzleILi2ELi4ELi3EEENS4_18smem_ptr_flag_bitsILi8EEENST_INS5_IJNSA_ILi8EEESG_EEENS5_IJSG_SC_EEEEEEEvNS4_8identityENS4_23SM90_TMA_LOAD_MULTICASTES1B_vS1C_EENS_8epilogue10collective6detail29Sm90TmaWarpSpecializedAdapterINS1G_15DefaultEpilogueISJ_SK_SK_NS1F_6thread17LinearCombinationISJ_Li1EffLNS1K_9ScaleType4KindE0ELNS_15FloatRoundStyleE2ESJ_EENS1_15EpilogueDefaultEEEEEvvEEEEvNT_6ParamsE,(.L_x_351 - _ZN7cutlass13device_kernelINS_4gemm6kernel13GemmUniversalIN4cute5tupleIJiiiiEEENS1_10collective13CollectiveMmaINS1_37MainloopSm90TmaGmmaWarpSpecializedFP8ILi11ENS5_IJNS4_1CILi4EEENSA_ILi1EEESC_EEENS1_32KernelTmaWarpSpecializedPingpongEEENS5_IJNSA_ILi64EEENSA_ILi256EEESG_EEENS_12float_e4m3_tENS5_IJlSC_lEEESJ_SK_NS4_8TiledMMAINS4_8MMA_AtomIJNS4_4SM904GMMA31MMA_64x256x32_F32E4M3E4M3_SS_TNILNSO_7ScaleInE1ELSQ_1EEEEEENS4_6LayoutINS5_IJSC_SC_SC_EEENS5_IJNSA_ILi0EEESV_SV_EEEEENS5_IJNS4_10UnderscoreESY_SY_EEEEENS4_13SM90_TMA_LOADENS4_14ComposedLayoutINS4_7SwizzleILi2ELi4ELi3EEENS4_18smem_ptr_flag_bitsILi8EEENST_INS5_IJNSA_ILi8EEESG_EEENS5_IJSG_SC_EEEEEEEvNS4_8identityENS4_23SM90_TMA_LOAD_MULTICASTES1B_vS1C_EENS_8epilogue10collective6detail29Sm90TmaWarpSpecializedAdapterINS1G_15DefaultEpilogueISJ_SK_SK_NS1F_6thread17LinearCombinationISJ_Li1EffLNS1K_9ScaleType4KindE0ELNS_15FloatRoundStyleE2ESJ_EENS1_15EpilogueDefaultEEEEEvvEEEEvNT_6ParamsE)
        .other          _ZN7cutlass13device_kernelINS_4gemm6kernel13GemmUniversalIN4cute5tupleIJiiiiEEENS1_10collective13CollectiveMmaINS1_37MainloopSm90TmaGmmaWarpSpecializedFP8ILi11ENS5_IJNS4_1CILi4EEENSA_ILi1EEESC_EEENS1_32KernelTmaWarpSpecializedPingpongEEENS5_IJNSA_ILi64EEENSA_ILi256EEESG_EEENS_12float_e4m3_tENS5_IJlSC_lEEESJ_SK_NS4_8TiledMMAINS4_8MMA_AtomIJNS4_4SM904GMMA31MMA_64x256x32_F32E4M3E4M3_SS_TNILNSO_7ScaleInE1ELSQ_1EEEEEENS4_6LayoutINS5_IJSC_SC_SC_EEENS5_IJNSA_ILi0EEESV_SV_EEEEENS5_IJNS4_10UnderscoreESY_SY_EEEEENS4_13SM90_TMA_LOADENS4_14ComposedLayoutINS4_7SwizzleILi2ELi4ELi3EEENS4_18smem_ptr_flag_bitsILi8EEENST_INS5_IJNSA_ILi8EEESG_EEENS5_IJSG_SC_EEEEEEEvNS4_8identityENS4_23SM90_TMA_LOAD_MULTICASTES1B_vS1C_EENS_8epilogue10collective6detail29Sm90TmaWarpSpecializedAdapterINS1G_15DefaultEpilogueISJ_SK_SK_NS1F_6thread17LinearCombinationISJ_Li1EffLNS1K_9ScaleType4KindE0ELNS_15FloatRoundStyleE2ESJ_EENS1_15EpilogueDefaultEEEEEvvEEEEvNT_6ParamsE,@"STO_CUDA_ENTRY STV_DEFAULT"
_ZN7cutlass13device_kernelINS_4gemm6kernel13GemmUniversalIN4cute5tupleIJiiiiEEENS1_10collective13CollectiveMmaINS1_37MainloopSm90TmaGmmaWarpSpecializedFP8ILi11ENS5_IJNS4_1CILi4EEENSA_ILi1EEESC_EEENS1_32KernelTmaWarpSpecializedPingpongEEENS5_IJNSA_ILi64EEENSA_ILi256EEESG_EEENS_12float_e4m3_tENS5_IJlSC_lEEESJ_SK_NS4_8TiledMMAINS4_8MMA_AtomIJNS4_4SM904GMMA31MMA_64x256x32_F32E4M3E4M3_SS_TNILNSO_7ScaleInE1ELSQ_1EEEEEENS4_6LayoutINS5_IJSC_SC_SC_EEENS5_IJNSA_ILi0EEESV_SV_EEEEENS5_IJNS4_10UnderscoreESY_SY_EEEEENS4_13SM90_TMA_LOADENS4_14ComposedLayoutINS4_7SwizzleILi2ELi4ELi3EEENS4_18smem_ptr_flag_bitsILi8EEENST_INS5_IJNSA_ILi8EEESG_EEENS5_IJSG_SC_EEEEEEEvNS4_8identityENS4_23SM90_TMA_LOAD_MULTICASTES1B_vS1C_EENS_8epilogue10collective6detail29Sm90TmaWarpSpecializedAdapterINS1G_15DefaultEpilogueISJ_SK_SK_NS1F_6thread17LinearCombinationISJ_Li1EffLNS1K_9ScaleType4KindE0ELNS_15FloatRoundStyleE2ESJ_EENS1_15EpilogueDefaultEEEEEvvEEEEvNT_6ParamsE:
[----:B------:R-:W0:Y:S02]  /*0000*/  LDC R1, c[0x0][0x28] ;  /* 0x00000a00ff017b82 */ /* 0x000e240000000800 */
[----:B0-----:R-:W-:Y:S01]  /*0010*/  VIADD R1, R1, 0xfffffee8 ;  /* 0xfffffee801017836 */ /* 0x001fe20000000000 */
[----:B------:R-:W0:Y:S01]  /*0020*/  S2R R2, SR_TID.X ;  /* 0x0000000000027919 */ /* 0x000e220000002100 */
[----:B------:R-:W-:Y:S01]  /*0030*/  ELECT P0, URZ, PT ;  /* 0x00000000003f782f */ /* 0x000fe20003800000 */
[----:B------:R-:W-:Y:S01]  /*0040*/  BSSY B0, `(.L_x_0) ;  /* 0x0000014000007945 */ /* 0x000fe20003800000 */
[--C-:B0-----:R-:W-:Y:S02]  /*0050*/  SHF.R.U32.HI R0, RZ, 0x5, R2.reuse ;  /* 0x00000005ff007819 */ /* 0x101fe40000011602 */
[----:B------:R-:W-:-:S03]  /*0060*/  SHF.R.U32.HI R5, RZ, 0x7, R2 ;  /* 0x00000007ff057819 */ /* 0x000fc60000011602 */
[----:B------:R-:W0:Y:S02]  /*0070*/  SHFL.IDX PT, R3, R0, RZ, 0x1f ;  /* 0x00001fff00037589 */ /* 0x000e2400000e0000 */
[----:B0-----:R-:W-:Y:S02]  /*0080*/  R2UR UR6, R3 ;  /* 0x00000000030672ca */ /* 0x001fe400000e0000 */
[----:B------:R0:W1:Y:S11]  /*0090*/  SHFL.IDX PT, R3, R5, RZ, 0x1f ;  /* 0x00001fff05037589 */ /* 0x00007600000e0000 */
[----:B------:R-:W-:-:S02]  /*00a0*/  USHF.R.S32.HI UR4, URZ, 0x1f, UR6 ;  /* 0x0000001f3f047899 */ /* 0x000fc40008011406 */
[----:B------:R-:W-:Y:S02]  /*00b0*/  ISETP.NE.OR P0, PT, RZ, UR6, !P0 ;  /* 0x00000006ff007c0c */ /* 0x000fe4000c705670 */
[----:B------:R-:W-:-:S04]  /*00c0*/  ULEA.HI UR4, UR4, UR6, URZ, 0x2 ;  /* 0x0000000604047291 */ /* 0x000fc8000f8f103f */
[----:B------:R-:W-:-:S04]  /*00d0*/  ULOP3.LUT UR4, UR4, 0xfffffffc, URZ, 0xc0, !UPT ;  /* 0xfffffffc04047892 */ /* 0x000fc8000f8ec03f */
[----:B------:R-:W-:-:S03]  /*00e0*/  UIADD3 UR6, UR6, -UR4, URZ ;  /* 0x8000000406067290 */ /* 0x000fc6000fffe03f */
[----:B01----:R-:W-:Y:S09]  /*00f0*/  @P0 BRA `(.L_x_1) ;  /* 0x0000000000200947 */ /* 0x003ff20003800000 */
[----:B------:R-:W-:Y:S02]  /*0100*/  ULDC.64 UR4, c[0x0][0x198] ;  /* 0x0000660000047ab9 */ /* 0x000fe40000000a00 */
[----:B------:R-:W-:Y:S02]  /*0110*/  UIADD3 UR8, UP0, UR4, 0xf0, URZ ;  /* 0x000000f004087890 */ /* 0x000fe4000ff1e03f */
[----:B------:R-:W-:Y:S02]  /*0120*/  UIADD3 UR4, UP1, UR4, 0x1f0, URZ ;  /* 0x000001f004047890 */ /* 0x000fe4000ff3e03f */
[----:B------:R-:W-:Y:S02]  /*0130*/  UIADD3.X UR9, URZ, UR5, URZ, UP0, !UPT ;  /* 0x000000053f097290 */ /* 0x000fe400087fe43f */
[----:B------:R-:W-:-:S07]  /*0140*/  UIADD3.X UR5, URZ, UR5, URZ, UP1, !UPT ;  /* 0x000000053f057290 */ /* 0x000fce0008ffe43f */
[----:B------:R0:W-:Y:S02]  /*0150*/  UTMACCTL.PF [UR8] ;  /* 0x00000000080079b9 */ /* 0x0001e40008040000 */
[----:B------:R0:W-:Y:S02]  /*0160*/  UTMACCTL.PF [UR4] ;  /* 0x00000000040079b9 */ /* 0x0001e40008040000 */
[----:B0-----:R-:W-:Y:S01]  /*0170*/  NOP ;  /* 0x0000000000007918 */ /* 0x001fe20000000000 */
.L_x_1:
[----:B------:R-:W-:Y:S05]  /*0180*/  BSYNC B0 ;  /* 0x0000000000007941 */ /* 0x000fea0003800000 */
.L_x_0:
[----:B------:R-:W0:Y:S01]  /*0190*/  SHFL.IDX PT, R6, R0, RZ, 0x1f ;  /* 0x00001fff00067589 */ /* 0x000e2200000e0000 */
[----:B------:R-:W-:Y:S01]  /*01a0*/  R2UR UR14, R3 ;  /* 0x00000000030e72ca */ /* 0x000fe200000e0000 */
[----:B------:R-:W-:Y:S01]  /*01b0*/  UISETP.NE.AND UP0, UPT, UR6, 0x3, UPT ;  /* 0x000000030600788c */ /* 0x000fe2000bf05270 */
[----:B------:R-:W-:-:S03]  /*01c0*/  SHF.R.S32.HI R3, RZ, 0x1f, R2 ;  /* 0x0000001fff037819 */ /* 0x000fc60000011402 */
[----:B------:R-:W-:-:S08]  /*01d0*/  UISETP.EQ.OR UP0, UPT, UR6, URZ, !UP0 ;  /* 0x0000003f0600728c */ /* 0x000fd0000c702670 */
[----:B------:R-:W-:Y:S02]  /*01e0*/  UIADD3 UR12, UR14, -0x1, URZ ;  /* 0xffffffff0e0c7890 */ /* 0x000fe4000fffe03f */
[----:B------:R-:W-:Y:S02]  /*01f0*/  UISETP.EQ.AND UP0, UPT, UR14, URZ, UP0 ;  /* 0x0000003f0e00728c */ /* 0x000fe40008702270 */
[----:B------:R-:W-:Y:S02]  /*0200*/  UISETP.GE.U32.AND UP1, UPT, UR12, 0x2, UPT ;  /* 0x000000020c00788c */ /* 0x000fe4000bf26070 */
[----:B------:R-:W-:Y:S01]  /*0210*/  USEL UR13, URZ, 0x1, !UP0 ;  /* 0x000000013f0d7887 */ /* 0x000fe2000c000000 */
[----:B0-----:R-:W-:-:S03]  /*0220*/  ISETP.NE.AND P0, PT, R6, RZ, PT ;  /* 0x000000ff0600720c */ /* 0x001fc60003f05270 */
[----:B------:R-:W-:-:S10]  /*0230*/  USEL UR13, UR13, 0x2, UP1 ;  /* 0x000000020d0d7887 */ /* 0x000fd40008800000 */
[----:B------:R-:W-:Y:S05]  /*0240*/  @P0 BRA `(.L_x_2) ;  /* 0x00000000009c0947 */ /* 0x000fea0003800000 */
[----:B------:R-:W-:Y:S01]  /*0250*/  ELECT P0, URZ, PT ;  /* 0x00000000003f782f */ /* 0x000fe20003800000 */
[----:B------:R-:W-:-:S12]  /*0260*/  BSSY B0, `(.L_x_2) ;  /* 0x0000025000007945 */ /* 0x000fd80003800000 */
[----:B------:R-:W-:Y:S05]  /*0270*/  @!P0 BRA `(.L_x_3) ;  /* 0x00000000008c8947 */ /* 0x000fea0003800000 */
[----:B------:R-:W0:Y:S01]  /*0280*/  S2UR UR7, SR_CgaCtaId ;  /* 0x00000000000779c3 */ /* 0x000e220000008800 */
[----:B------:R-:W-:Y:S01]  /*0290*/  UMOV UR4, 0x400 ;  /* 0x0000040000047882 */ /* 0x000fe20000000000 */
[----:B------:R-:W-:Y:S01]  /*02a0*/  UMOV UR5, 0x1 ;  /* 0x0000000100057882 */ /* 0x000fe20000000000 */
[----:B------:R-:W-:Y:S02]  /*02b0*/  UMOV UR8, 0x4 ;  /* 0x0000000400087882 */ /* 0x000fe40000000000 */
[----:B------:R-:W-:-:S04]  /*02c0*/  UIADD3 UR8, -UR8, 0x100000, URZ ;  /* 0x0010000008087890 */ /* 0x000fc8000fffe13f */
[----:B------:R-:W-:Y:S02]  /*02d0*/  USHF.L.U32 UR9, UR8, 0xb, URZ ;  /* 0x0000000b08097899 */ /* 0x000fe4000800063f */
[----:B------:R-:W-:Y:S02]  /*02e0*/  USHF.L.U32 UR8, UR8, 0x1, URZ ;  /* 0x0000000108087899 */ /* 0x000fe4000800063f */
[----:B0-----:R-:W-:Y:S02]  /*02f0*/  ULEA UR7, UR7, UR4, 0x18 ;  /* 0x0000000407077291 */ /* 0x001fe4000f8ec03f */
[----:B------:R-:W-:-:S04]  /*0300*/  UIADD3 UR4, -UR5, 0x100000, URZ ;  /* 0x0010000005047890 */ /* 0x000fc8000fffe13f */
[----:B------:R-:W-:Y:S02]  /*0310*/  USHF.L.U32 UR5, UR4, 0xb, URZ ;  /* 0x0000000b04057899 */ /* 0x000fe4000800063f */
[----:B------:R-:W-:Y:S01]  /*0320*/  USHF.L.U32 UR4, UR4, 0x1, URZ ;  /* 0x0000000104047899 */ /* 0x000fe2000800063f */
[----:B------:R-:W0:Y:S11]  /*0330*/  FENCE.VIEW.ASYNC.S ;  /* 0x00000000000073c6 */ /* 0x000e360000000000 */
[----:B0-----:R0:W1:Y:S01]  /*0340*/  SYNCS.EXCH.64 URZ, [UR7], UR4 ;  /* 0x00000004073f75b2 */ /* 0x0010620008000100 */
[----:B------:R0:W2:Y:S01]  /*0350*/  SYNCS.EXCH.64 URZ, [UR7+0x58], UR8 ;  /* 0x00005808073f75b2 */ /* 0x0000a20008000100 */
[----:B------:R0:W3:Y:S01]  /*0360*/  SYNCS.EXCH.64 URZ, [UR7+0x8], UR4 ;  /* 0x00000804073f75b2 */ /* 0x0000e20008000100 */
[----:B------:R0:W4:Y:S01]  /*0370*/  SYNCS.EXCH.64 URZ, [UR7+0x60], UR8 ;  /* 0x00006008073f75b2 */ /* 0x0001220008000100 */
[----:B------:R0:W0:Y:S01]  /*0380*/  SYNCS.EXCH.64 URZ, [UR7+0x10], UR4 ;  /* 0x00001004073f75b2 */ /* 0x0000220008000100 */
        /* <DEDUP_REMOVED lines=17> */
[----:B------:R-:W-:Y:S01]  /*04a0*/  NOP ;  /* 0x0000000000007918 */ /* 0x000fe20000000000 */
.L_x_3:
[----:B0-----:R-:W-:Y:S05]  /*04b0*/  BSYNC B0 ;  /* 0x0000000000007941 */ /* 0x001fea0003800000 */
.L_x_2:
[----:B------:R-:W-:Y:S01]  /*04c0*/  LEA.HI R3, R3, R2, RZ, 0x7 ;  /* 0x0000000203037211 */ /* 0x000fe200078f38ff */
[----:B------:R-:W0:Y:S01]  /*04d0*/  SHFL.IDX PT, R8, R0, RZ, 0x1f ;  /* 0x00001fff00087589 */ /* 0x000e2200000e0000 */
[----:B------:R-:W5:Y:S01]  /*04e0*/  S2UR UR15, SR_CTAID.X ;  /* 0x00000000000f79c3 */ /* 0x000f620000002500 */
[----:B------:R-:W-:Y:S02]  /*04f0*/  ELECT P0, URZ, PT ;  /* 0x00000000003f782f */ /* 0x000fe40003800000 */
[----:B------:R-:W-:Y:S01]  /*0500*/  LOP3.LUT R3, R3, 0xffffff80, RZ, 0xc0, !PT ;  /* 0xffffff8003037812 */ /* 0x000fe200078ec0ff */
[----:B------:R5:W1:Y:S01]  /*0510*/  SHFL.IDX PT, R10, R0, RZ, 0x1f ;  /* 0x00001fff000a7589 */ /* 0x000a6200000e0000 */
[----:B------:R-:W-:Y:S01]  /*0520*/  SHF.R.S32.HI R9, RZ, 0x1f, R6 ;  /* 0x0000001fff097819 */ /* 0x000fe20000011406 */
[----:B------:R-:W-:Y:S01]  /*0530*/  ULDC UR4, c[0x0][0x150] ;  /* 0x0000540000047ab9 */ /* 0x000fe20000000800 */
[----:B------:R-:W-:Y:S01]  /*0540*/  ELECT P1, URZ, PT ;  /* 0x00000000003f782f */ /* 0x000fe20003820000 */
[----:B------:R-:W-:Y:S01]  /*0550*/  IMAD.IADD R3, R2, 0x1, -R3 ;  /* 0x0000000102037824 */ /* 0x000fe200078e0a03 */
[----:B------:R-:W-:Y:S01]  /*0560*/  LEA.HI R9, R9, R6, RZ, 0x2 ;  /* 0x0000000609097211 */ /* 0x000fe200078f10ff */
[----:B------:R-:W2:Y:S01]  /*0570*/  LDC R11, c[0x0][0x144] ;  /* 0x00005100ff0b7b82 */ /* 0x000ea20000000800 */
[----:B------:R-:W-:Y:S01]  /*0580*/  UMOV UR9, 0x80 ;  /* 0x0000008000097882 */ /* 0x000fe20000000000 */
[----:B------:R-:W-:Y:S01]  /*0590*/  NOP ;  /* 0x0000000000007918 */ /* 0x000fe20000000000 */
[----:B------:R-:W-:Y:S01]  /*05a0*/  SHF.R.S32.HI R12, RZ, 0x1f, R3 ;  /* 0x0000001fff0c7819 */ /* 0x000fe20000011403 */
[----:B------:R-:W-:Y:S01]  /*05b0*/  NOP ;  /* 0x0000000000007918 */ /* 0x000fe20000000000 */
[----:B------:R-:W-:-:S02]  /*05c0*/  LOP3.LUT R9, R9, 0x3ffffffc, RZ, 0xc0, !PT ;  /* 0x3ffffffc09097812 */ /* 0x000fc400078ec0ff */
[----:B------:R-:W-:Y:S01]  /*05d0*/  LEA.HI R4, R12, R3, RZ, 0x3 ;  /* 0x000000030c047211 */ /* 0x000fe200078f18ff */
[----:B------:R-:W3:Y:S01]  /*05e0*/  LDC R15, c[0x0][0x148] ;  /* 0x00005200ff0f7b82 */ /* 0x000ee20000000800 */
[----:B------:R-:W-:Y:S01]  /*05f0*/  ISETP.NE.AND P3, PT, RZ, UR14, PT ;  /* 0x0000000eff007c0c */ /* 0x000fe2000bf65270 */
[----:B------:R-:W-:Y:S01]  /*0600*/  IMAD.IADD R9, R6, 0x1, -R9 ;  /* 0x0000000106097824 */ /* 0x000fe200078e0a09 */
[--C-:B------:R-:W-:Y:S01]  /*0610*/  SHF.R.S32.HI R7, RZ, 0x3, R4.reuse ;  /* 0x00000003ff077819 */ /* 0x100fe20000011404 */
[----:B------:R-:W4:Y:S01]  /*0620*/  SHFL.IDX PT, R6, R5, RZ, 0x1f ;  /* 0x00001fff05067589 */ /* 0x000f2200000e0000 */
[----:B------:R-:W-:Y:S02]  /*0630*/  SHF.R.S32.HI R4, RZ, 0x1f, R4 ;  /* 0x0000001fff047819 */ /* 0x000fe40000011404 */
[----:B0-----:R-:W-:Y:S02]  /*0640*/  ISETP.NE.OR P0, PT, R8, RZ, !P0 ;  /* 0x000000ff0800720c */ /* 0x001fe40004705670 */
[----:B------:R-:W-:-:S02]  /*0650*/  LEA.HI R8, R4, R7, RZ, 0x2 ;  /* 0x0000000704087211 */ /* 0x000fc400078f10ff */
[----:B------:R-:W0:Y:S01]  /*0660*/  S2R R4, SR_CTAID.Y ;  /* 0x0000000000047919 */ /* 0x000e220000002600 */
[----:B-----5:R-:W-:Y:S02]  /*0670*/  I2FP.F32.U32 R0, UR15 ;  /* 0x0000000f00007c45 */ /* 0x020fe40008201000 */
[----:B------:R-:W-:Y:S02]  /*0680*/  LOP3.LUT R8, R8, 0xfffffffc, RZ, 0xc0, !PT ;  /* 0xfffffffc08087812 */ /* 0x000fe400078ec0ff */
[----:B-1----:R-:W-:Y:S01]  /*0690*/  ISETP.NE.OR P1, PT, R10, RZ, !P1 ;  /* 0x000000ff0a00720c */ /* 0x002fe20004f25670 */
[----:B------:R-:W-:Y:S01]  /*06a0*/  FMUL R0, R0, UR4 ;  /* 0x0000000400007c20 */ /* 0x000fe20008400000 */
[----:B------:R-:W-:Y:S01]  /*06b0*/  ULDC UR4, c[0x0][0x154] ;  /* 0x0000550000047ab9 */ /* 0x000fe20000000800 */
[----:B------:R-:W-:Y:S01]  /*06c0*/  IMAD.IADD R8, R7, 0x1, -R8 ;  /* 0x0000000107087824 */ /* 0x000fe200078e0a08 */
[----:B------:R-:W-:-:S03]  /*06d0*/  VOTEU.ALL UP0, P0 ;  /* 0x00000000003f7886 */ /* 0x000fc60000000000 */
[----:B------:R-:W1:Y:S01]  /*06e0*/  F2I.U32.TRUNC.NTZ R0, R0 ;  /* 0x0000000000007305 */ /* 0x000e62000020f000 */
[----:B------:R-:W-:Y:S01]  /*06f0*/  IMAD R8, R9, 0x4, R8 ;  /* 0x0000000409087824 */ /* 0x000fe200078e0208 */
[----:B------:R-:W5:Y:S01]  /*0700*/  @!UP0 S2UR UR8, SR_CgaCtaId ;  /* 0x00000000000889c3 */ /* 0x000f620000008800 */
[----:B------:R-:W-:Y:S01]  /*0710*/  @!UP0 UMOV UR7, 0x400 ;  /* 0x0000040000078882 */ /* 0x000fe20000000000 */
[----:B----4-:R-:W-:Y:S02]  /*0720*/  R2UR UR17, R6 ;  /* 0x00000000061172ca */ /* 0x010fe400000e0000 */
[----:B------:R-:W-:Y:S01]  /*0730*/  VOTEU.ALL UP1, P1 ;  /* 0x00000000003f7886 */ /* 0x000fe20000820000 */
[----:B------:R-:W-:Y:S01]  /*0740*/  SHF.R.S32.HI R7, RZ, 0x1f, R8 ;  /* 0x0000001fff077819 */ /* 0x000fe20000011408 */
[----:B------:R-:W-:Y:S01]  /*0750*/  VOTEU.ALL UP2, P1 ;  /* 0x00000000003f7886 */ /* 0x000fe20000840000 */
[----:B------:R-:W-:Y:S01]  /*0760*/  VOTEU.ALL UP3, P1 ;  /* 0x00000000003f7886 */ /* 0x000fe20000860000 */
[----:B------:R-:W-:Y:S01]  /*0770*/  VOTEU.ALL UP4, P1 ;  /* 0x00000000003f7886 */ /* 0x000fe20000880000 */
[----:B------:R-:W-:Y:S01]  /*0780*/  LEA.HI R7, R7, R8, RZ, 0x2 ;  /* 0x0000000807077211 */ /* 0x000fe200078f10ff */
[----:B------:R-:W4:Y:S01]  /*0790*/  @!UP1 S2UR UR11, SR_CgaCtaId ;  /* 0x00000000000b99c3 */ /* 0x000f220000008800 */
[----:B------:R-:W-:Y:S01]  /*07a0*/  @!UP1 UMOV UR10, 0x400 ;  /* 0x00000400000a9882 */ /* 0x000fe20000000000 */
[----:B------:R-:W-:Y:S01]  /*07b0*/  VOTEU.ALL UP5, P1 ;  /* 0x00000000003f7886 */ /* 0x000fe200008a0000 */
[----:B-1----:R-:W-:Y:S01]  /*07c0*/  IMAD.MOV R14, RZ, RZ, -R0 ;  /* 0x000000ffff0e7224 */ /* 0x002fe200078e0a00 */
[----:B------:R-:W-:Y:S01]  /*07d0*/  LOP3.LUT R9, R7, 0xfffffffc, RZ, 0xc0, !PT ;  /* 0xfffffffc07097812 */ /* 0x000fe200078ec0ff */
[----:B------:R-:W-:-:S02]  /*07e0*/  IMAD.SHL.U32 R7, R8, 0x4, RZ ;  /* 0x0000000408077824 */ /* 0x000fc400078e00ff */
[----:B--2---:R-:W-:Y:S01]  /*07f0*/  IMAD R14, R11, R14, UR15 ;  /* 0x0000000f0b0e7e24 */ /* 0x004fe2000f8e020e */
[----:B0-----:R-:W-:Y:S01]  /*0800*/  I2FP.F32.U32 R0, R4 ;  /* 0x0000000400007245 */ /* 0x001fe20000201000 */
[C---:B------:R-:W-:Y:S01]  /*0810*/  IMAD.IADD R9, R8.reuse, 0x1, -R9 ;  /* 0x0000000108097824 */ /* 0x040fe200078e0a09 */
[----:B------:R-:W-:Y:S02]  /*0820*/  LOP3.LUT R13, R8, 0xc, R7, 0x78, !PT ;  /* 0x0000000c080d7812 */ /* 0x000fe400078e7807 */
[----:B------:R-:W0:Y:S01]  /*0830*/  LDC R8, c[0x0][0x140] ;  /* 0x00005000ff087b82 */ /* 0x000e220000000800 */
[----:B------:R-:W-:Y:S01]  /*0840*/  FMUL R0, R0, UR4 ;  /* 0x0000000400007c20 */ /* 0x000fe20008400000 */
[----:B------:R-:W-:Y:S01]  /*0850*/  ISETP.NE.AND P2, PT, R9, R14, PT ;  /* 0x0000000e0900720c */ /* 0x000fe20003f45270 */
[----:B------:R-:W-:Y:S01]  /*0860*/  UMOV UR4, 0x20 ;  /* 0x0000002000047882 */ /* 0x000fe20000000000 */
[----:B-----5:R-:W-:Y:S01]  /*0870*/  @!UP0 ULEA UR7, UR8, UR7, 0x18 ;  /* 0x0000000708078291 */ /* 0x020fe2000f8ec03f */
[----:B------:R1:W-:Y:S01]  /*0880*/  STL [R1+0x80], R13 ;  /* 0x0000800d01007387 */ /* 0x0003e20000100800 */
[----:B------:R-:W-:-:S04]  /*0890*/  @!UP0 UIADD3 UR4, -UR4, 0x100000, URZ ;  /* 0x0010000004048890 */ /* 0x000fc8000fffe13f */
[----:B------:R-:W-:Y:S02]  /*08a0*/  @!UP0 USHF.L.U32 UR5, UR4, 0xb, URZ ;  /* 0x0000000b04058899 */ /* 0x000fe4000800063f */
[----:B------:R-:W-:Y:S01]  /*08b0*/  @!UP0 USHF.L.U32 UR4, UR4, 0x1, URZ ;  /* 0x0000000104048899 */ /* 0x000fe2000800063f */
[----:B------:R-:W2:Y:S01]  /*08c0*/  F2I.U32.TRUNC.NTZ R0, R0 ;  /* 0x0000000000007305 */ /* 0x000ea2000020f000 */
[----:B------:R-:W-:-:S04]  /*08d0*/  @!UP1 UIADD3 UR8, -UR9, 0x100000, URZ ;  /* 0x0010000009089890 */ /* 0x000fc8000fffe13f */
[----:B------:R-:W-:Y:S02]  /*08e0*/  @!UP1 USHF.L.U32 UR9, UR8, 0xb, URZ ;  /* 0x0000000b08099899 */ /* 0x000fe4000800063f */
[----:B------:R-:W-:Y:S01]  /*08f0*/  @!UP1 USHF.L.U32 UR8, UR8, 0x1, URZ ;  /* 0x0000000108089899 */ /* 0x000fe2000800063f */
[----:B------:R-:W-:Y:S01]  /*0900*/  VOTEU.ALL UP0, P0 ;  /* 0x00000000003f7886 */ /* 0x000fe20000000000 */
[----:B----4-:R-:W-:Y:S01]  /*0910*/  @!UP1 ULEA UR10, UR11, UR10, 0x18 ;  /* 0x0000000a0b0a9291 */ /* 0x010fe2000f8ec03f */
[----:B------:R-:W-:Y:S01]  /*0920*/  VOTEU.ALL UP1, P0 ;  /* 0x00000000003f7886 */ /* 0x000fe20000020000 */
[----:B------:R-:W-:Y:S01]  /*0930*/  LOP3.LUT P0, RZ, R3, 0x7, RZ, 0xc0, !PT ;  /* 0x0000000703ff7812 */ /* 0x000fe2000780c0ff */
[----:B------:R-:W4:Y:S02]  /*0940*/  FENCE.VIEW.ASYNC.S ;  /* 0x00000000000073c6 */ /* 0x000f240000000000 */
[----:B----4-:R1:W4:Y:S01]  /*0950*/  @!UP0 SYNCS.EXCH.64 URZ, [UR7+0xe0], UR4 ;  /* 0x0000e004073f85b2 */ /* 0x0103220008000100 */
[----:B------:R-:W-:Y:S01]  /*0960*/  ISETP.LT.U32.AND P0, PT, R13, 0x4, !P0 ;  /* 0x000000040d00780c */ /* 0x000fe20004701070 */
[----:B--2---:R-:W-:Y:S01]  /*0970*/  IMAD.MOV R16, RZ, RZ, -R0 ;  /* 0x000000ffff107224 */ /* 0x004fe200078e0a00 */
[----:B------:R-:W-:-:S02]  /*0980*/  @P2 SHF.R.S32.HI R0, RZ, 0x1f, R13 ;  /* 0x0000001fff002819 */ /* 0x000fc4000001140d */
[----:B0-----:R-:W-:Y:S01]  /*0990*/  ISETP.EQ.U32.AND P1, PT, R8, 0x1, PT ;  /* 0x000000010800780c */ /* 0x001fe20003f22070 */
[----:B---3--:R-:W-:Y:S01]  /*09a0*/  IMAD R7, R15, R16, R4 ;  /* 0x000000100f077224 */ /* 0x008fe200078e0204 */
[----:B------:R-:W-:-:S04]  /*09b0*/  @P2 LEA.HI R0, R0, R13, RZ, 0x2 ;  /* 0x0000000d00002211 */ /* 0x000fc800078f10ff */
[----:B------:R-:W-:Y:S01]  /*09c0*/  @P2 SHF.R.S32.HI R0, RZ, 0x2, R0 ;  /* 0x00000002ff002819 */ /* 0x000fe20000011400 */
[----:B------:R1:W0:Y:S03]  /*09d0*/  @!UP1 SYNCS.EXCH.64 URZ, [UR7+0xe8], UR4 ;  /* 0x0000e804073f95b2 */ /* 0x0002260008000100 */
[----:B------:R-:W-:Y:S01]  /*09e0*/  @P2 ISETP.NE.AND P4, PT, R0, R7, PT ;  /* 0x000000070000220c */ /* 0x000fe20003f85270 */
[----:B------:R-:W-:Y:S01]  /*09f0*/  IMAD.MOV.U32 R0, RZ, RZ, 0x1 ;  /* 0x00000001ff007424 */ /* 0x000fe200078e00ff */
[----:B------:R-:W-:Y:S01]  /*0a00*/  SEL R7, RZ, 0x1, !P0 ;  /* 0x00000001ff077807 */ /* 0x000fe20004000000 */
[----:B------:R-:W-:Y:S01]  /*0a10*/  NOP ;  /* 0x0000000000007918 */ /* 0x000fe20000000000 */
[----:B------:R-:W-:-:S04]  /*0a20*/  @P2 SEL R0, RZ, 0x1, P4 ;  /* 0x00000001ff002807 */ /* 0x000fc80002000000 */
[----:B------:R-:W-:-:S05]  /*0a30*/  LOP3.LUT R0, R0, R7, RZ, 0xc0, !PT ;  /* 0x0000000700007212 */ /* 0x000fca00078ec0ff */
[----:B------:R1:W-:Y:S01]  /*0a40*/  STL [R1+0x78], R0 ;  /* 0x0000780001007387 */ /* 0x0003e20000100800 */
[----:B------:R1:W2:Y:S01]  /*0a50*/  @!UP2 SYNCS.EXCH.64 URZ, [UR10+0xc0], UR8 ;  /* 0x0000c0080a3fa5b2 */ /* 0x0002a20008000100 */
[----:B------:R1:W3:Y:S01]  /*0a60*/  @!UP3 SYNCS.EXCH.64 URZ, [UR10+0xc8], UR8 ;  /* 0x0000c8080a3fb5b2 */ /* 0x0002e20008000100 */
[----:B------:R1:W0:Y:S01]  /*0a70*/  @!UP4 SYNCS.EXCH.64 URZ, [UR10+0xd0], UR8 ;  /* 0x0000d0080a3fc5b2 */ /* 0x0002220008000100 */
[----:B------:R1:W0:Y:S01]  /*0a80*/  @!UP5 SYNCS.EXCH.64 URZ, [UR10+0xd8], UR8 ;  /* 0x0000d8080a3fd5b2 */ /* 0x0002220008000100 */
[----:B------:R-:W-:Y:S01]  /*0a90*/  NOP ;  /* 0x0000000000007918 */ /* 0x000fe20000000000 */
[----:B----4-:R-:W-:Y:S05]  /*0aa0*/  @!P1 BRA `(.L_x_4) ;  /* 0x0000000000089947 */ /* 0x010fea0003800000 */
[----:B0-23--:R-:W-:Y:S01]  /*0ab0*/  UCGABAR_ARV ;  /* 0x00000000000079c7 */ /* 0x00dfe20008000000 */
[----:B------:R-:W-:Y:S05]  /*0ac0*/  BRA `(.L_x_5) ;  /* 0x0000000000047947 */ /* 0x000fea0003800000 */
.L_x_4:
[----:B0-23--:R-:W-:Y:S01]  /*0ad0*/  NOP ;  /* 0x0000000000007918 */ /* 0x00dfe20000000000 */
.L_x_5:
[----:B-1----:R-:W-:Y:S01]  /*0ae0*/  ULDC.64 UR4, c[0x0][0x598] ;  /* 0x0001660000047ab9 */ /* 0x002fe20000000a00 */
[----:B------:R-:W-:Y:S01]  /*0af0*/  ULDC.64 UR22, c[0x0][0x208] ;  /* 0x0000820000167ab9 */ /* 0x000fe20000000a00 */
[----:B------:R-:W-:-:S04]  /*0b00*/  ISETP.NE.U32.AND P0, PT, RZ, UR4, PT ;  /* 0x00000004ff007c0c */ /* 0x000fc8000bf05070 */
[----:B------:R-:W-:-:S13]  /*0b10*/  ISETP.NE.AND.EX P0, PT, RZ, UR5, PT, P0 ;  /* 0x00000005ff007c0c */ /* 0x000fda000bf05300 */
[----:B------:R-:W-:Y:S05]  /*0b20*/  @!P0 BRA `(.L_x_6) ;  /* 0x0000000000208947 */ /* 0x000fea0003800000 */
[----:B------:R-:W0:Y:S02]  /*0b30*/  LDC.64 R6, c[0x0][0x598] ;  /* 0x00016600ff067b82 */ /* 0x000e240000000a00 */
[----:B0-----:R-:W2:Y:S02]  /*0b40*/  LDG.E.64 R6, desc[UR22][R6.64] ;  /* 0x0000001606067981 */ /* 0x001ea4000c1e1b00 */
[----:B--2---:R-:W-:-:S04]  /*0b50*/  ISETP.NE.U32.AND P0, PT, R6, RZ, PT ;  /* 0x000000ff0600720c */ /* 0x004fc80003f05070 */
[----:B------:R-:W-:-:S13]  /*0b60*/  ISETP.NE.AND.EX P0, PT, R7, RZ, PT, P0 ;  /* 0x000000ff0700720c */ /* 0x000fda0003f05300 */
[----:B------:R-:W-:Y:S05]  /*0b70*/  @!P0 BRA `(.L_x_6) ;  /* 0x00000000000c8947 */ /* 0x000fea0003800000 */
[----:B------:R-:W2:Y:S02]  /*0b80*/  LD.E R6, desc[UR22][R6.64] ;  /* 0x0000001606067980 */ /* 0x000ea4000c101900 */
[----:B--2---:R-:W-:Y:S01]  /*0b90*/  R2UR UR24, R6 ;  /* 0x00000000061872ca */ /* 0x004fe200000e0000 */
[----:B------:R-:W-:-:S14]  /*0ba0*/  BRA `(.L_x_7) ;  /* 0x0000000000247947 */ /* 0x000fdc0003800000 */
.L_x_6:
[----:B------:R-:W-:Y:S02]  /*0bb0*/  ULDC.64 UR4, c[0x0][0x588] ;  /* 0x0001620000047ab9 */ /* 0x000fe40000000a00 */
[----:B------:R-:W-:-:S04]  /*0bc0*/  ISETP.NE.U32.AND P0, PT, RZ, UR4, PT ;  /* 0x00000004ff007c0c */ /* 0x000fc8000bf05070 */
[----:B------:R-:W-:-:S13]  /*0bd0*/  ISETP.NE.AND.EX P0, PT, RZ, UR5, PT, P0 ;  /* 0x00000005ff007c0c */ /* 0x000fda000bf05300 */
[----:B------:R-:W-:Y:S05]  /*0be0*/  @!P0 BRA `(.L_x_8) ;  /* 0x0000000000108947 */ /* 0x000fea0003800000 */
[----:B------:R-:W0:Y:S02]  /*0bf0*/  LDC.64 R6, c[0x0][0x588] ;  /* 0x00016200ff067b82 */ /* 0x000e240000000a00 */
[----:B0-----:R-:W2:Y:S02]  /*0c00*/  LDG.E R6, desc[UR22][R6.64] ;  /* 0x0000001606067981 */ /* 0x001ea4000c1e1900 */
[----:B--2---:R-:W-:Y:S01]  /*0c10*/  R2UR UR24, R6 ;  /* 0x00000000061872ca */ /* 0x004fe200000e0000 */
[----:B------:R-:W-:-:S14]  /*0c20*/  BRA `(.L_x_7) ;  /* 0x0000000000047947 */ /* 0x000fdc0003800000 */
.L_x_8:
[----:B------:R-:W-:-:S05]  /*0c30*/  ULDC UR24, c[0x0][0x580] ;  /* 0x0001600000187ab9 */ /* 0x000fca0000000800 */
.L_x_7:
[----:B------:R-:W-:Y:S02]  /*0c40*/  ULDC.64 UR4, c[0x0][0x5a0] ;  /* 0x0001680000047ab9 */ /* 0x000fe40000000a00 */
        /* <DEDUP_REMOVED lines=11> */
.L_x_9:
        /* <DEDUP_REMOVED lines=8> */
.L_x_11:
[----:B------:R-:W-:-:S05]  /*0d80*/  ULDC UR25, c[0x0][0x584] ;  /* 0x0001610000197ab9 */ /* 0x000fca0000000800 */
.L_x_10:
[----:B------:R-:W0:Y:S01]  /*0d90*/  LDC R0, c[0x0][0x65c] ;  /* 0x00019700ff007b82 */ /* 0x000e220000000800 */
[----:B------:R-:W-:Y:S01]  /*0da0*/  IMAD.U32 R6, RZ, RZ, UR15 ;  /* 0x0000000fff067e24 */ /* 0x000fe2000f8e00ff */
[----:B------:R-:W-:Y:S01]  /*0db0*/  UISETP.NE.AND UP0, UPT, UR14, 0x2, UPT ;  /* 0x000000020e00788c */ /* 0x000fe2000bf05270 */
[----:B------:R-:W-:Y:S01]  /*0dc0*/  IMAD.MOV.U32 R7, RZ, RZ, RZ ;  /* 0x000000ffff077224 */ /* 0x000fe200078e00ff */
[----:B------:R-:W-:Y:S01]  /*0dd0*/  ULDC UR7, c[0x0][0x28c] ;  /* 0x0000a30000077ab9 */ /* 0x000fe20000000800 */
[----:B------:R-:W-:Y:S01]  /*0de0*/  UMOV UR5, URZ ;  /* 0x0000003f00057c82 */ /* 0x000fe20008000000 */
[----:B------:R-:W-:Y:S02]  /*0df0*/  UIADD3 UR7, UR7, 0x3f, URZ ;  /* 0x0000003f07077890 */ /* 0x000fe4000fffe03f */
[----:B------:R-:W-:Y:S01]  /*0e00*/  PLOP3.LUT P0, PT, PT, PT, UP0, 0x80, 0x0 ;  /* 0x000000000000781c */ /* 0x000fe20003f0f008 */
[----:B------:R-:W-:Y:S01]  /*0e10*/  UMOV UR4, URZ ;  /* 0x0000003f00047c82 */ /* 0x000fe20008000000 */
[----:B------:R-:W-:Y:S01]  /*0e20*/  USHF.R.S32.HI UR10, URZ, 0x1f, UR7 ;  /* 0x0000001f3f0a7899 */ /* 0x000fe20008011407 */
[----:B------:R-:W-:-:S03]  /*0e30*/  ULDC.64 UR18, c[0x0][0x650] ;  /* 0x0001940000127ab9 */ /* 0x000fc60000000a00 */
[----:B------:R-:W-:-:S04]  /*0e40*/  ULEA.HI UR10, UR10, UR7, URZ, 0x6 ;  /* 0x000000070a0a7291 */ /* 0x000fc8000f8f303f */
[----:B------:R-:W-:Y:S01]  /*0e50*/  USHF.R.S32.HI UR14, URZ, 0x6, UR10 ;  /* 0x000000063f0e7899 */ /* 0x000fe2000801140a */
[----:B0-----:R-:W-:-:S13]  /*0e60*/  ISETP.NE.AND P2, PT, R0, 0x1, PT ;  /* 0x000000010000780c */ /* 0x001fda0003f45270 */
[----:B------:R-:W0:Y:S01]  /*0e70*/  @P2 LDC R9, c[0x0][0x10] ;  /* 0x00000400ff092b82 */ /* 0x000e220000000800 */
[----:B------:R-:W-:-:S07]  /*0e80*/  @P2 IMAD.MOV.U32 R5, RZ, RZ, RZ ;  /* 0x000000ffff052224 */ /* 0x000fce00078e00ff */
[----:B------:R-:W1:Y:S01]  /*0e90*/  @!P2 LDC R11, c[0x0][0xc] ;  /* 0x00000300ff0bab82 */ /* 0x000e620000000800 */
[----:B------:R-:W-:Y:S01]  /*0ea0*/  ULDC UR8, c[0x0][0xc] ;  /* 0x0000030000087ab9 */ /* 0x000fe20000000800 */
[----:B------:R-:W-:Y:S01]  /*0eb0*/  ULDC UR9, c[0x0][0x10] ;  /* 0x0000040000097ab9 */ /* 0x000fe20000000800 */
[----:B------:R-:W-:Y:S01]  /*0ec0*/  ULDC UR7, c[0x0][0x14] ;  /* 0x0000050000077ab9 */ /* 0x000fe20000000800 */
[----:B------:R-:W-:-:S04]  /*0ed0*/  UIMAD.WIDE.U32 UR8, UR8, UR9, URZ ;  /* 0x00000009080872a5 */ /* 0x000fc8000f8e003f */
[----:B------:R-:W-:Y:S01]  /*0ee0*/  UIMAD.WIDE.U32 UR20, UR8, UR7, URZ ;  /* 0x00000007081472a5 */ /* 0x000fe2000f8e003f */
[----:B0-----:R-:W-:Y:S01]  /*0ef0*/  @P2 IMAD.WIDE.U32 R8, R9, UR15, R4 ;  /* 0x0000000f09082c25 */ /* 0x001fe2000f8e0004 */
[----:B------:R-:W-:-:S03]  /*0f00*/  UIMAD UR15, UR9, UR7, URZ ;  /* 0x00000007090f72a4 */ /* 0x000fc6000f8e023f */
[----:B------:R-:W-:Y:S01]  /*0f10*/  @P2 IMAD.MOV.U32 R13, RZ, RZ, R8 ;  /* 0x000000ffff0d2224 */ /* 0x000fe200078e0008 */
[----:B------:R-:W-:Y:S01]  /*0f20*/  UIADD3 UR15, UR21, UR15, URZ ;  /* 0x0000000f150f7290 */ /* 0x000fe2000fffe03f */
[----:B-1----:R-:W-:-:S04]  /*0f30*/  @!P2 IMAD.WIDE.U32 R6, R4, R11, R6 ;  /* 0x0000000b0406a225 */ /* 0x002fc800078e0006 */
[----:B------:R-:W-:Y:S02]  /*0f40*/  @P2 IMAD.MOV.U32 R11, RZ, RZ, RZ ;  /* 0x000000ffff0b2224 */ /* 0x000fe400078e00ff */
[----:B------:R-:W-:Y:S02]  /*0f50*/  @!P2 IMAD.MOV.U32 R13, RZ, RZ, R6 ;  /* 0x000000ffff0da224 */ /* 0x000fe400078e0006 */
[----:B------:R-:W-:Y:S02]  /*0f60*/  @P2 IMAD.IADD R10, R9, 0x1, R11 ;  /* 0x00000001090a2824 */ /* 0x000fe400078e020b */
[----:B------:R-:W-:Y:S01]  /*0f70*/  @!P2 IMAD.MOV.U32 R10, RZ, RZ, R7 ;  /* 0x000000ffff0aa224 */ /* 0x000fe200078e0007 */
[----:B------:R0:W-:Y:S01]  /*0f80*/  STL [R1+0x88], R13 ;  /* 0x0000880d01007387 */ /* 0x0001e20000100800 */
[----:B------:R-:W-:Y:S02]  /*0f90*/  IMAD.MOV.U32 R17, RZ, RZ, R13 ;  /* 0x000000ffff117224 */ /* 0x000fe400078e000d */
[----:B------:R-:W-:Y:S01]  /*0fa0*/  IMAD.MOV.U32 R22, RZ, RZ, R10 ;  /* 0x000000ffff167224 */ /* 0x000fe200078e000a */
[----:B------:R0:W-:Y:S01]  /*0fb0*/  STL [R1+0x84], R10 ;  /* 0x0000840a01007387 */ /* 0x0001e20000100800 */
[----:B------:R-:W-:Y:S05]  /*0fc0*/  @P0 BRA `(.L_x_12) ;  /* 0x0000000000280947 */ /* 0x000fea0003800000 */
[----:B------:R-:W-:Y:S01]  /*0fd0*/  IADD3 R17, P0, R17, UR20, RZ ;  /* 0x0000001411117c10 */ /* 0x000fe2000ff1e0ff */
[----:B------:R-:W-:Y:S02]  /*0fe0*/  UISETP.GE.U32.AND UP0, UPT, UR14, 0xb, UPT ;  /* 0x0000000b0e00788c */ /* 0x000fe4000bf06070 */
[----:B------:R-:W-:Y:S01]  /*0ff0*/  UIMAD.WIDE.U32 UR4, UR14, -0x45d1745d, URZ ;  /* 0xba2e8ba30e0478a5 */ /* 0x000fe2000f8e003f */
[----:B------:R-:W-:Y:S01]  /*1000*/  IADD3.X R22, R22, UR15, RZ, P0, !PT ;  /* 0x0000000f16167c10 */ /* 0x000fe200087fe4ff */
[----:B------:R1:W-:Y:S02]  /*1010*/  STL [R1+0x88], R17 ;  /* 0x0000881101007387 */ /* 0x0003e40000100800 */
[----:B------:R-:W-:Y:S02]  /*1020*/  USHF.R.U32.HI UR5, URZ, 0x3, UR5 ;  /* 0x000000033f057899 */ /* 0x000fe40008011605 */
[----:B------:R1:W-:Y:S01]  /*1030*/  STL [R1+0x84], R22 ;  /* 0x0000841601007387 */ /* 0x0003e20000100800 */
[----:B------:R-:W-:-:S02]  /*1040*/  UMOV UR4, URZ ;  /* 0x0000003f00047c82 */ /* 0x000fc40008000000 */
[----:B------:R-:W-:Y:S02]  /*1050*/  @UP0 ULOP3.LUT UR4, UR5, 0x1, URZ, 0xc0, !UPT ;  /* 0x0000000105040892 */ /* 0x000fe4000f8ec03f */
[----:B------:R-:W-:-:S12]  /*1060*/  UIMAD UR5, UR5, -0xb, UR14 ;  /* 0xfffffff5050578a4 */ /* 0x000fd8000f8e020e */
.L_x_12:
[----:B------:R-:W-:Y:S01]  /*1070*/  IMAD.MOV.U32 R8, RZ, RZ, -0x1 ;  /* 0xffffffffff087424 */ /* 0x000fe200078e00ff */
[----:B------:R-:W-:Y:S01]  /*1080*/  ISETP.GE.U32.AND P0, PT, R17, UR18, PT ;  /* 0x0000001211007c0c */ /* 0x000fe2000bf06070 */
[----:B------:R-:W-:Y:S01]  /*1090*/  IMAD.MOV.U32 R6, RZ, RZ, -0x1 ;  /* 0xffffffffff067424 */ /* 0x000fe200078e00ff */
[----:B------:R-:W-:Y:S01]  /*10a0*/  PRMT R0, RZ, 0x7610, R0 ;  /* 0x00007610ff007816 */ /* 0x000fe20000000000 */
[----:B------:R-:W-:Y:S01]  /*10b0*/  IMAD.MOV.U32 R7, RZ, RZ, -0x1 ;  /* 0xffffffffff077424 */ /* 0x000fe200078e00ff */
[----:B------:R2:W-:Y:S01]  /*10c0*/  STL [R1+0x8c], R8 ;  /* 0x00008c0801007387 */ /* 0x0005e20000100800 */
[----:B------:R-:W-:-:S03]  /*10d0*/  ISETP.GE.U32.AND.EX P0, PT, R22, UR19, PT, P0 ;  /* 0x0000001316007c0c */ /* 0x000fc6000bf06100 */
[----:B------:R2:W-:Y:S04]  /*10e0*/  STL [R1+0x7c], R6 ;  /* 0x00007c0601007387 */ /* 0x0005e80000100800 */
[----:B------:R2:W-:Y:S06]  /*10f0*/  STL [R1+0x90], R7 ;  /* 0x0000900701007387 */ /* 0x0005ec0000100800 */
[----:B------:R-:W-:Y:S05]  /*1100*/  @P0 BRA `(.L_x_13) ;  /* 0x0000000400380947 */ /* 0x000fea0003800000 */
[----:B------:R-:W3:Y:S01]  /*1110*/  LDC.64 R18, c[0x0][0x628] ;  /* 0x00018a00ff127b82 */ /* 0x000ee20000000a00 */
[----:B--2---:R-:W-:Y:S02]  /*1120*/  IMAD.MOV.U32 R6, RZ, RZ, R17 ;  /* 0x000000ffff067224 */ /* 0x004fe400078e0011 */
[----:B------:R-:W-:-:S05]  /*1130*/  IMAD.MOV.U32 R7, RZ, RZ, R22 ;  /* 0x000000ffff077224 */ /* 0x000fca00078e0016 */
[----:B------:R-:W2:Y:S08]  /*1140*/  LDC R0, c[0x0][0x630] ;  /* 0x00018c00ff007b82 */ /* 0x000eb00000000800 */
[----:B------:R-:W4:Y:S01]  /*1150*/  LDC.64 R20, c[0x0][0x620] ;  /* 0x00018800ff147b82 */ /* 0x000f220000000a00 */
[----:B---3--:R-:W-:-:S04]  /*1160*/  ISETP.NE.U32.AND P0, PT, R18, RZ, PT ;  /* 0x000000ff1200720c */ /* 0x008fc80003f05070 */
[----:B------:R-:W-:-:S13]  /*1170*/  ISETP.NE.AND.EX P0, PT, R19, RZ, PT, P0 ;  /* 0x000000ff1300720c */ /* 0x000fda0003f05300 */
[----:B--2-4-:R-:W-:Y:S05]  /*1180*/  @!P0 BRA `(.L_x_14) ;  /* 0x0000000000288947 */ /* 0x014fea0003800000 */
[----:B------:R-:W2:Y:S02]  /*1190*/  LDC R11, c[0x0][0x634] ;  /* 0x00018d00ff0b7b82 */ /* 0x000ea40000000800 */
[----:B--2---:R-:W-:-:S05]  /*11a0*/  IADD3 R11, P0, R17, R11, RZ ;  /* 0x0000000b110b7210 */ /* 0x004fca0007f1e0ff */
[----:B0-----:R-:W-:-:S04]  /*11b0*/  IMAD.X R13, RZ, RZ, R22, P0 ;  /* 0x000000ffff0d7224 */ /* 0x001fc800000e0616 */
[----:B------:R-:W-:-:S04]  /*11c0*/  IMAD.WIDE.U32 R6, R13, R18, RZ ;  /* 0x000000120d067225 */ /* 0x000fc800078e00ff */
[----:B------:R-:W-:-:S04]  /*11d0*/  IMAD.WIDE.U32 R8, P0, R11, R19, R6 ;  /* 0x000000130b087225 */ /* 0x000fc80007800006 */
[----:B------:R-:W-:-:S04]  /*11e0*/  IMAD.WIDE.U32 R6, R11, R18, RZ ;  /* 0x000000120b067225 */ /* 0x000fc800078e00ff */
[----:B------:R-:W-:Y:S01]  /*11f0*/  IMAD.X R11, RZ, RZ, RZ, P0 ;  /* 0x000000ffff0b7224 */ /* 0x000fe200000e06ff */
[----:B------:R-:W-:Y:S01]  /*1200*/  IADD3 RZ, P0, R7, R8, RZ ;  /* 0x0000000807ff7210 */ /* 0x000fe20007f1e0ff */
[----:B------:R-:W-:-:S04]  /*1210*/  IMAD.MOV.U32 R10, RZ, RZ, R9 ;  /* 0x000000ffff0a7224 */ /* 0x000fc800078e0009 */
[----:B------:R-:W-:-:S08]  /*1220*/  IMAD.WIDE.U32.X R6, R13, R19, R10, P0 ;  /* 0x000000130d067225 */ /* 0x000fd000000e040a */
.L_x_14:
[-CC-:B------:R-:W-:Y:S01]  /*1230*/  SHF.R.U64 R27, R6, R0.reuse, R7.reuse ;  /* 0x00000000061b7219 */ /* 0x180fe20000001207 */
[----:B------:R-:W2:Y:S01]  /*1240*/  LDC.64 R24, c[0x0][0x640] ;  /* 0x00019000ff187b82 */ /* 0x000ea20000000a00 */
[----:B------:R-:W-:Y:S01]  /*1250*/  SHF.R.U32.HI R0, RZ, R0, R7 ;  /* 0x00000000ff007219 */ /* 0x000fe20000011607 */
[----:B------:R-:W-:Y:S01]  /*1260*/  IMAD.MOV.U32 R6, RZ, RZ, R17 ;  /* 0x000000ffff067224 */ /* 0x000fe200078e0011 */
[----:B------:R-:W-:-:S05]  /*1270*/  IADD3 R9, P0, RZ, -R27, RZ ;  /* 0x8000001bff097210 */ /* 0x000fca0007f1e0ff */
[----:B------:R-:W3:Y:S01]  /*1280*/  LDC R8, c[0x0][0x618] ;  /* 0x00018600ff087b82 */ /* 0x000ee20000000800 */
[----:B------:R-:W-:-:S04]  /*1290*/  IMAD.X R7, RZ, RZ, ~R0, P0 ;  /* 0x000000ffff077224 */ /* 0x000fc800000e0e00 */
[-C--:B------:R-:W-:Y:S02]  /*12a0*/  IMAD R0, R7, R20.reuse, RZ ;  /* 0x0000001407007224 */ /* 0x080fe400078e02ff */
[----:B------:R-:W-:Y:S01]  /*12b0*/  IMAD.MOV.U32 R7, RZ, RZ, R22 ;  /* 0x000000ffff077224 */ /* 0x000fe200078e0016 */
[----:B------:R-:W4:Y:S01]  /*12c0*/  LDC R11, c[0x0][0x608] ;  /* 0x00018200ff0b7b82 */ /* 0x000f220000000800 */
[----:B-1----:R-:W-:Y:S02]  /*12d0*/  IMAD.MOV.U32 R22, RZ, RZ, 0x1 ;  /* 0x00000001ff167424 */ /* 0x002fe400078e00ff */
[----:B------:R-:W-:-:S04]  /*12e0*/  IMAD.WIDE.U32 R6, R9, R20, R6 ;  /* 0x0000001409067225 */ /* 0x000fc800078e0006 */
[----:B------:R-:W-:Y:S01]  /*12f0*/  IMAD R9, R9, R21, R0 ;  /* 0x0000001509097224 */ /* 0x000fe200078e0200 */
[----:B------:R-:W1:Y:S01]  /*1300*/  LDC R23, c[0x0][0x658] ;  /* 0x00019600ff177b82 */ /* 0x000e620000000800 */
[----:B--2---:R-:W-:Y:S01]  /*1310*/  ISETP.NE.U32.AND P0, PT, R24, RZ, PT ;  /* 0x000000ff1800720c */ /* 0x004fe20003f05070 */
[----:B------:R-:W-:Y:S02]  /*1320*/  IMAD.MOV.U32 R0, RZ, RZ, -0x1 ;  /* 0xffffffffff007424 */ /* 0x000fe400078e00ff */
[----:B------:R-:W-:Y:S01]  /*1330*/  IMAD.IADD R7, R7, 0x1, R9 ;  /* 0x0000000107077824 */ /* 0x000fe200078e0209 */
[----:B------:R-:W-:-:S03]  /*1340*/  ISETP.NE.AND.EX P0, PT, R25, RZ, PT, P0 ;  /* 0x000000ff1900720c */ /* 0x000fc60003f05300 */
[----:B------:R-:W2:Y:S01]  /*1350*/  LDC R21, c[0x0][0x600] ;  /* 0x00018000ff157b82 */ /* 0x000ea20000000800 */
[-CC-:B---3--:R-:W-:Y:S02]  /*1360*/  SHF.R.U64 R19, R6, R8.reuse, R7.reuse ;  /* 0x0000000806137219 */ /* 0x188fe40000001207 */
[----:B------:R-:W-:-:S05]  /*1370*/  SHF.R.U32.HI R6, RZ, R8, R7 ;  /* 0x00000008ff067219 */ /* 0x000fca0000011607 */
[----:B------:R-:W3:Y:S01]  /*1380*/  LDC R18, c[0x0][0x648] ;  /* 0x00019200ff127b82 */ /* 0x000ee20000000800 */
[-CC-:B----4-:R-:W-:Y:S02]  /*1390*/  SHF.R.U64 R28, R19, R11.reuse, R6.reuse ;  /* 0x0000000b131c7219 */ /* 0x190fe40000001206 */
[----:B------:R-:W-:-:S05]  /*13a0*/  SHF.R.U32.HI R6, RZ, R11, R6 ;  /* 0x0000000bff067219 */ /* 0x000fca0000011606 */
[----:B------:R-:W4:Y:S01]  /*13b0*/  LDC R20, c[0x0][0x638] ;  /* 0x00018e00ff147b82 */ /* 0x000f220000000800 */
[-CC-:B-1----:R-:W-:Y:S02]  /*13c0*/  SHF.R.U64 R30, R28, R23.reuse, R6.reuse ;  /* 0x000000171c1e7219 */ /* 0x182fe40000001206 */
[-C--:B------:R-:W-:Y:S02]  /*13d0*/  SHF.L.U32 R0, R0, R23.reuse, RZ ;  /* 0x0000001700007219 */ /* 0x080fe400000006ff */
[----:B------:R-:W-:Y:S01]  /*13e0*/  SHF.R.U32.HI R7, RZ, R23, R6 ;  /* 0x00000017ff077219 */ /* 0x000fe20000011606 */
[----:B------:R-:W-:Y:S01]  /*13f0*/  IMAD.MOV.U32 R6, RZ, RZ, R30 ;  /* 0x000000ffff067224 */ /* 0x000fe200078e001e */
[----:B0-----:R-:W-:Y:S01]  /*1400*/  LOP3.LUT R13, RZ, R0, RZ, 0x33, !PT ;  /* 0x00000000ff0d7212 */ /* 0x001fe200078e33ff */
[----:B------:R-:W0:Y:S01]  /*1410*/  LDC R26, c[0x0][0x610] ;  /* 0x00018400ff1a7b82 */ /* 0x000e220000000800 */
[----:B------:R-:W-:Y:S05]  /*1420*/  @!P0 BRA `(.L_x_15) ;  /* 0x0000000000288947 */ /* 0x000fea0003800000 */
[----:B------:R-:W1:Y:S02]  /*1430*/  LDC R11, c[0x0][0x64c] ;  /* 0x00019300ff0b7b82 */ /* 0x000e640000000800 */
[----:B-1----:R-:W-:-:S05]  /*1440*/  IADD3 R11, P0, R30, R11, RZ ;  /* 0x0000000b1e0b7210 */ /* 0x002fca0007f1e0ff */
[----:B------:R-:W-:-:S04]  /*1450*/  IMAD.X R17, RZ, RZ, R7, P0 ;  /* 0x000000ffff117224 */ /* 0x000fc800000e0607 */
[----:B------:R-:W-:-:S04]  /*1460*/  IMAD.WIDE.U32 R6, R17, R24, RZ ;  /* 0x0000001811067225 */ /* 0x000fc800078e00ff */
[----:B------:R-:W-:-:S04]  /*1470*/  IMAD.WIDE.U32 R8, P0, R11, R25, R6 ;  /* 0x000000190b087225 */ /* 0x000fc80007800006 */
[----:B------:R-:W-:-:S04]  /*1480*/  IMAD.WIDE.U32 R6, R11, R24, RZ ;  /* 0x000000180b067225 */ /* 0x000fc800078e00ff */
[----:B------:R-:W-:Y:S01]  /*1490*/  IMAD.X R11, RZ, RZ, RZ, P0 ;  /* 0x000000ffff0b7224 */ /* 0x000fe200000e06ff */
[----:B------:R-:W-:Y:S01]  /*14a0*/  IADD3 RZ, P0, R7, R8, RZ ;  /* 0x0000000807ff7210 */ /* 0x000fe20007f1e0ff */
[----:B------:R-:W-:-:S04]  /*14b0*/  IMAD.MOV.U32 R10, RZ, RZ, R9 ;  /* 0x000000ffff0a7224 */ /* 0x000fc800078e0009 */
[----:B------:R-:W-:-:S08]  /*14c0*/  IMAD.WIDE.U32.X R6, R17, R25, R10, P0 ;  /* 0x0000001911067225 */ /* 0x000fd000000e040a */
.L_x_15:
[----:B---3--:R-:W-:Y:S01]  /*14d0*/  SHF.R.U64 R5, R6, R18, R7 ;  /* 0x0000001206057219 */ /* 0x008fe20000001207 */
[----:B--2---:R-:W-:Y:S01]  /*14e0*/  VIADD R6, R21, 0xffffffff ;  /* 0xffffffff15067836 */ /* 0x004fe20000000000 */
[----:B------:R-:W-:Y:S01]  /*14f0*/  SHF.L.U32 R0, R22, R23, RZ ;  /* 0x0000001716007219 */ /* 0x000fe200000006ff */
[----:B------:R-:W-:Y:S01]  /*1500*/  @P2 IMAD R14, R15, R16, R4 ;  /* 0x000000100f0e2224 */ /* 0x000fe200078e0204 */
[----:B------:R-:W-:Y:S01]  /*1510*/  LOP3.LUT R13, R28, R13, RZ, 0xc0, !PT ;  /* 0x0000000d1c0d7212 */ /* 0x000fe200078ec0ff */
[----:B------:R-:W-:-:S04]  /*1520*/  IMAD.MOV R7, RZ, RZ, -R5 ;  /* 0x000000ffff077224 */ /* 0x000fc800078e0a05 */
[----:B------:R-:W-:Y:S01]  /*1530*/  IMAD R13, R0, R5, R13 ;  /* 0x00000005000d7224 */ /* 0x000fe200078e020d */
[----:B------:R-:W-:Y:S01]  /*1540*/  LOP3.LUT R5, R19, R6, RZ, 0xc0, !PT ;  /* 0x0000000613057212 */ /* 0x000fe200078ec0ff */
[----:B----4-:R-:W-:Y:S02]  /*1550*/  IMAD R0, R7, R20, R30 ;  /* 0x0000001407007224 */ /* 0x010fe400078e021e */
[----:B------:R-:W-:Y:S02]  /*1560*/  IMAD.MOV.U32 R6, RZ, RZ, 0x1 ;  /* 0x00000001ff067424 */ /* 0x000fe400078e00ff */
[----:B0-----:R-:W-:Y:S02]  /*1570*/  IMAD R4, R13, R26, R14 ;  /* 0x0000001a0d047224 */ /* 0x001fe400078e020e */
[----:B------:R-:W-:Y:S01]  /*1580*/  IMAD R5, R0, R21, R5 ;  /* 0x0000001500057224 */ /* 0x000fe200078e0205 */
[----:B------:R-:W-:-:S04]  /*1590*/  PRMT R0, R6, 0x7610, R0 ;  /* 0x0000761006007816 */ /* 0x000fc80000000000 */
[----:B------:R-:W-:Y:S02]  /*15a0*/  SEL R6, R5, R4, !P2 ;  /* 0x0000000405067207 */ /* 0x000fe40005000000 */
[----:B------:R-:W-:-:S03]  /*15b0*/  SEL R4, R4, R5, !P2 ;  /* 0x0000000504047207 */ /* 0x000fc60005000000 */
[----:B------:R3:W-:Y:S04]  /*15c0*/  STL [R1+0x90], R6 ;  /* 0x0000900601007387 */ /* 0x0007e80000100800 */
[----:B------:R3:W-:Y:S04]  /*15d0*/  STL [R1+0x7c], R27 ;  /* 0x00007c1b01007387 */ /* 0x0007e80000100800 */
[----:B------:R3:W-:Y:S02]  /*15e0*/  STL [R1+0x8c], R4 ;  /* 0x00008c0401007387 */ /* 0x0007e40000100800 */
.L_x_13:
[----:B------:R-:W-:Y:S05]  /*15f0*/  @!P1 BRA `(.L_x_16) ;  /* 0x00000000000c9947 */ /* 0x000fea0003800000 */
[----:B------:R-:W-:Y:S01]  /*1600*/  UCGABAR_WAIT ;  /* 0x0000000000007dc7 */ /* 0x000fe20008000000 */
[----:B------:R-:W-:Y:S01]  /*1610*/  CCTL.IVALL ;  /* 0x00000000ff00798f */ /* 0x000fe20002000000 */
[----:B------:R-:W-:Y:S05]  /*1620*/  BRA `(.L_x_17) ;  /* 0x0000000000047947 */ /* 0x000fea0003800000 */
.L_x_16:
[----:B------:R-:W-:Y:S06]  /*1630*/  BAR.SYNC.DEFER_BLOCKING 0x0 ;  /* 0x0000000000007b1d */ /* 0x000fec0000010000 */
.L_x_17:
[----:B------:R-:W-:Y:S05]  /*1640*/  @!P3 BRA `(.L_x_18) ;  /* 0x000000dc0000b947 */ /* 0x000fea0003800000 */
[----:B------:R-:W-:-:S06]  /*1650*/  UISETP.GT.U32.AND UP0, UPT, UR12, 0x1, UPT ;  /* 0x000000010c00788c */ /* 0x000fcc000bf04070 */
[----:B------:R-:W-:-:S13]  /*1660*/  PLOP3.LUT P0, PT, PT, PT, UP0, 0x80, 0x0 ;  /* 0x000000000000781c */ /* 0x000fda0003f0f008 */
[----:B------:R-:W-:Y:S05]  /*1670*/  @P0 EXIT ;  /* 0x000000000000094d */ /* 0x000fea0003800000 */
.L_x_19:
[----:B------:R-:W-:-:S08]  /*1680*/  NOP ;  /* 0x0000000000007918 */ /* 0x000fd00000000000 */
[----:B------:R-:W4:Y:S02]  /*1690*/  USETMAXREG.TRY_ALLOC.CTAPOOL UP0, 0xe8 ;  /* 0x000000e8000079c8 */ /* 0x000f240008000600 */
[----:B----4-:R-:W-:-:S13]  /*16a0*/  PLOP3.LUT P0, PT, PT, PT, UP0, 0x80, 0x0 ;  /* 0x000000000000781c */ /* 0x010fda0003f0f008 */
[----:B------:R-:W-:Y:S05]  /*16b0*/  @!P0 BRA `(.L_x_19) ;  /* 0xfffffffc00f08947 */ /* 0x000fea000383ffff */
[----:B------:R-:W-:-:S13]  /*16c0*/  LOP3.LUT P0, RZ, R0, 0xff, RZ, 0xc0, !PT ;  /* 0x000000ff00ff7812 */ /* 0x000fda000780c0ff */
[----:B------:R-:W-:Y:S05]  /*16d0*/  @!P0 EXIT ;  /* 0x000000000000894d */ /* 0x000fea0003800000 */
[----:B------:R-:W4:Y:S01]  /*16e0*/  S2UR UR6, SR_CgaCtaId ;  /* 0x00000000000679c3 */ /* 0x000f220000008800 */
[CC--:B------:R-:W-:Y:S01]  /*16f0*/  LEA.HI R0, R12.reuse, R3.reuse, RZ, 0x2 ;  /* 0x000000030c007211 */ /* 0x0c0fe200078f10ff */
[----:B------:R-:W-:Y:S01]  /*1700*/  UIADD3 UR7, UR17, -0x1, URZ ;  /* 0xffffffff11077890 */ /* 0x000fe2000fffe03f */
[----:B------:R-:W-:Y:S01]  /*1710*/  LEA.HI R3, R12, R3, RZ, 0x5 ;  /* 0x000000030c037211 */ /* 0x000fe200078f28ff */
[----:B------:R-:W-:Y:S01]  /*1720*/  UMOV UR12, 0x400 ;  /* 0x00000400000c7882 */ /* 0x000fe20000000000 */
[--C-:B------:R-:W-:Y:S01]  /*1730*/  SHF.R.S32.HI R2, RZ, 0x2, R0.reuse ;  /* 0x00000002ff027819 */ /* 0x100fe20000011400 */
[----:B------:R-:W-:Y:S01]  /*1740*/  UISETP.LT.AND UP0, UPT, UR14, 0x1, UPT ;  /* 0x000000010e00788c */ /* 0x000fe2000bf01270 */
[----:B------:R-:W-:Y:S01]  /*1750*/  SHF.R.S32.HI R5, RZ, 0x1f, R0 ;  /* 0x0000001fff057819 */ /* 0x000fe20000011400 */
[----:B------:R-:W-:Y:S02]  /*1760*/  ULOP3.LUT UR27, UR13, 0x1, URZ, 0xfc, !UPT ;  /* 0x000000010d1b7892 */ /* 0x000fe4000f8efc3f */
[----:B------:R-:W-:Y:S01]  /*1770*/  USEL UR16, UR14, 0x1, UP0 ;  /* 0x000000010e107887 */ /* 0x000fe20008000000 */
[----:B------:R-:W-:Y:S01]  /*1780*/  LEA.HI R5, R5, R2, RZ, 0x3 ;  /* 0x0000000205057211 */ /* 0x000fe200078f18ff */
[----:B------:R-:W-:-:S02]  /*1790*/  UISETP.NE.AND UP0, UPT, UR7, URZ, UPT ;  /* 0x0000003f0700728c */ /* 0x000fc4000bf05270 */
[----:B------:R-:W-:Y:S01]  /*17a0*/  USHF.L.U32 UR28, UR14, 0x1, URZ ;  /* 0x000000010e1c7899 */ /* 0x000fe2000800063f */
[----:B------:R-:W-:Y:S01]  /*17b0*/  LOP3.LUT R5, R5, 0xfffffff8, RZ, 0xc0, !PT ;  /* 0xfffffff805057812 */ /* 0x000fe200078ec0ff */
[----:B------:R-:W-:Y:S02]  /*17c0*/  UIADD3 UR16, -UR16, UR14, URZ ;  /* 0x0000000e10107290 */ /* 0x000fe4000fffe13f */
[----:B------:R-:W-:Y:S02]  /*17d0*/  USEL UR30, URZ, 0x1, UP0 ;  /* 0x000000013f1e7887 */ /* 0x000fe40008000000 */
[----:B------:R-:W-:Y:S01]  /*17e0*/  IMAD.IADD R2, R2, 0x1, -R5 ;  /* 0x0000000102027824 */ /* 0x000fe200078e0a05 */
[----:B------:R-:W-:Y:S01]  /*17f0*/  SHF.R.S32.HI R5, RZ, 0x5, R3 ;  /* 0x00000005ff057819 */ /* 0x000fe20000011403 */
[----:B----4-:R-:W-:-:S03]  /*1800*/  ULEA UR12, UR6, UR12, 0x18 ;  /* 0x0000000c060c7291 */ /* 0x010fc6000f8ec03f */
[--C-:B------:R-:W-:Y:S01]  /*1810*/  SHF.R.S32.HI R3, RZ, 0x1f, R2.reuse ;  /* 0x0000001fff037819 */ /* 0x100fe20000011402 */
[----:B------:R-:W-:Y:S01]  /*1820*/  USHF.L.U32 UR6, UR7, 0x3, URZ ;  /* 0x0000000307067899 */ /* 0x000fe2000800063f */
[C-C-:B------:R-:W-:Y:S01]  /*1830*/  IMAD R0, R5.reuse, -0x10, -R2.reuse ;  /* 0xfffffff005007824 */ /* 0x140fe200078e0a02 */
[----:B------:R-:W-:Y:S02]  /*1840*/  UIADD3 UR29, UR12, 0xc0, URZ ;  /* 0x000000c00c1d7890 */ /* 0x000fe4000fffe03f */
[----:B------:R-:W-:Y:S01]  /*1850*/  ULOP3.LUT UR6, UR6, 0x8, URZ, 0xc0, !UPT ;  /* 0x0000000806067892 */ /* 0x000fe2000f8ec03f */
[----:B------:R-:W-:Y:S01]  /*1860*/  IMAD.WIDE R2, R5, 0x10, R2 ;  /* 0x0000001005027825 */ /* 0x000fe200078e0202 */
[----:B------:R-:W-:Y:S02]  /*1870*/  ULEA UR17, UR17, UR29, 0x3 ;  /* 0x0000001d11117291 */ /* 0x000fe4000f8e183f */
[----:B------:R-:W-:Y:S02]  /*1880*/  ULOP3.LUT UR31, UR6, 0x8, URZ, 0x3c, !UPT ;  /* 0x00000008061f7892 */ /* 0x000fe4000f8e3c3f */
[----:B------:R-:W-:-:S03]  /*1890*/  ULOP3.LUT UR18, UR6, 0x18, URZ, 0x3c, !UPT ;  /* 0x0000001806127892 */ /* 0x000fc6000f8e3c3f */
[----:B------:R-:W-:Y:S02]  /*18a0*/  ULDC UR6, c[0x0][0x284] ;  /* 0x0000a10000067ab9 */ /* 0x000fe40000000800 */
[----:B------:R-:W-:-:S05]  /*18b0*/  VIADD R0, R0, UR6 ;  /* 0x0000000600007c36 */ /* 0x000fca0008000000 */
[----:B------:R4:W-:Y:S04]  /*18c0*/  STL [R1+0x94], R0 ;  /* 0x0000940001007387 */ /* 0x0009e80000100800 */
[----:B------:R4:W-:Y:S02]  /*18d0*/  STL.64 [R1+0x98], R2 ;  /* 0x0000980201007387 */ /* 0x0009e40000100a00 */
.L_x_302:
[----:B----4-:R-:W-:Y:S01]  /*18e0*/  IMAD.U32 R0, RZ, RZ, UR30 ;  /* 0x0000001eff007e24 */ /* 0x010fe2000f8e00ff */
[----:B0-2---:R-:W4:Y:S01]  /*18f0*/  LDC R2, c[0x0][0x28c] ;  /* 0x0000a300ff027b82 */ /* 0x005f220000000800 */
[----:B------:R-:W-:Y:S01]  /*1900*/  UMOV UR6, URZ ;  /* 0x0000003f00067c82 */ /* 0x000fe20008000000 */
[----:B------:R-:W-:Y:S02]  /*1910*/  UMOV UR19, UR5 ;  /* 0x0000000500137c82 */ /* 0x000fe40008000000 */
[----:B------:R-:W-:-:S04]  /*1920*/  SHF.L.U32 R0, R0, 0x1f, RZ ;  /* 0x0000001f00007819 */ /* 0x000fc800000006ff */
[----:B------:R-:W5:Y:S01]  /*1930*/  SYNCS.PHASECHK.TRANS64.TRYWAIT P0, [UR17+-0x8], R0 ;  /* 0xfffff800ff0075a7 */ /* 0x000f620008000151 */
[----:B----4-:R-:W-:Y:S01]  /*1940*/  ISETP.GE.AND P1, PT, R2, 0x1, PT ;  /* 0x000000010200780c */ /* 0x010fe20003f26270 */
[----:B-----5:R-:W-:-:S12]  /*1950*/  @!P0 BRA `(.L_x_20) ;  /* 0x000000ec00788947 */ /* 0x020fd80003800000 */
.L_x_331:
[----:B------:R0:W-:Y:S01]  /*1960*/  STL [R1+0x74], RZ ;  /* 0x000074ff01007387 */ /* 0x0001e20000100800 */
[----:B------:R-:W-:Y:S01]  /*1970*/  UMOV UR7, URZ ;  /* 0x0000003f00077c82 */ /* 0x000fe20008000000 */
[----:B------:R-:W-:Y:S01]  /*1980*/  UMOV UR8, URZ ;  /* 0x0000003f00087c82 */ /* 0x000fe20008000000 */
[----:B----4-:R-:W-:Y:S01]  /*1990*/  IMAD.MOV.U32 R0, RZ, RZ, RZ ;  /* 0x000000ffff007224 */ /* 0x010fe200078e00ff */
[----:B------:R4:W-:Y:S01]  /*19a0*/  STL [R1+0x70], RZ ;  /* 0x000070ff01007387 */ /* 0x0009e20000100800 */
[----:B------:R-:W-:Y:S02]  /*19b0*/  CS2R R2, SRZ ;  /* 0x0000000000027805 */ /* 0x000fe4000001ff00 */
[----:B---3--:R-:W-:Y:S02]  /*19c0*/  CS2R R4, SRZ ;  /* 0x0000000000047805 */ /* 0x008fe4000001ff00 */
[----:B--2---:R-:W-:Y:S01]  /*19d0*/  CS2R R6, SRZ ;  /* 0x0000000000067805 */ /* 0x004fe2000001ff00 */
[----:B------:R4:W-:Y:S01]  /*19e0*/  STL [R1+0x6c], RZ ;  /* 0x00006cff01007387 */ /* 0x0009e20000100800 */
[----:B------:R-:W-:-:S02]  /*19f0*/  CS2R R8, SRZ ;  /* 0x0000000000087805 */ /* 0x000fc4000001ff00 */
[----:B0-----:R-:W-:Y:S02]  /*1a00*/  CS2R R10, SRZ ;  /* 0x00000000000a7805 */ /* 0x001fe4000001ff00 */
[----:B------:R-:W-:Y:S01]  /*1a10*/  CS2R R12, SRZ ;  /* 0x00000000000c7805 */ /* 0x000fe2000001ff00 */
[----:B------:R4:W-:Y:S01]  /*1a20*/  STL [R1+0x68], RZ ;  /* 0x000068ff01007387 */ /* 0x0009e20000100800 */
[----:B------:R-:W-:Y:S02]  /*1a30*/  CS2R R14, SRZ ;  /* 0x00000000000e7805 */ /* 0x000fe4000001ff00 */
[----:B-1----:R-:W-:Y:S02]  /*1a40*/  CS2R R16, SRZ ;  /* 0x0000000000107805 */ /* 0x002fe4000001ff00 */
[----:B------:R-:W-:Y:S01]  /*1a50*/  CS2R R18, SRZ ;  /* 0x0000000000127805 */ /* 0x000fe2000001ff00 */
[----:B------:R4:W-:Y:S01]  /*1a60*/  STL [R1+0x64], RZ ;  /* 0x000064ff01007387 */ /* 0x0009e20000100800 */
[----:B------:R-:W-:-:S02]  /*1a70*/  CS2R R20, SRZ ;  /* 0x0000000000147805 */ /* 0x000fc4000001ff00 */
[----:B------:R-:W-:Y:S02]  /*1a80*/  CS2R R22, SRZ ;  /* 0x0000000000167805 */ /* 0x000fe4000001ff00 */
[----:B------:R-:W-:Y:S01]  /*1a90*/  CS2R R152, SRZ ;  /* 0x0000000000987805 */ /* 0x000fe2000001ff00 */
[----:B------:R4:W-:Y:S01]  /*1aa0*/  STL [R1+0x60], RZ ;  /* 0x000060ff01007387 */ /* 0x0009e20000100800 */
[----:B------:R-:W-:Y:S02]  /*1ab0*/  CS2R R154, SRZ ;  /* 0x00000000009a7805 */ /* 0x000fe4000001ff00 */
[----:B------:R-:W-:Y:S02]  /*1ac0*/  CS2R R156, SRZ ;  /* 0x00000000009c7805 */ /* 0x000fe4000001ff00 */
        /* <DEDUP_REMOVED lines=46> */
[----:B------:R-:W-:Y:S01]  /*1db0*/  IMAD.MOV.U32 R226, RZ, RZ, RZ ;  /* 0x000000ffffe27224 */ /* 0x000fe200078e00ff */
[----:B------:R-:W-:Y:S01]  /*1dc0*/  CS2R R24, SRZ ;  /* 0x0000000000187805 */ /* 0x000fe2000001ff00 */
[----:B------:R-:W-:Y:S01]  /*1dd0*/  IMAD.U32 R227, RZ, RZ, UR4 ;  /* 0x00000004ffe37e24 */ /* 0x000fe2000f8e00ff */
[----:B------:R4:W-:Y:S01]  /*1de0*/  STL [R1+0x2c], RZ ;  /* 0x00002cff01007387 */ /* 0x0009e20000100800 */
[----:B------:R-:W-:Y:S02]  /*1df0*/  CS2R R26, SRZ ;  /* 0x00000000001a7805 */ /* 0x000fe4000001ff00 */
[----:B------:R-:W-:-:S02]  /*1e00*/  CS2R R28, SRZ ;  /* 0x00000000001c7805 */ /* 0x000fc4000001ff00 */
[----:B------:R-:W-:Y:S01]  /*1e10*/  CS2R R30, SRZ ;  /* 0x00000000001e7805 */ /* 0x000fe2000001ff00 */
[----:B------:R4:W-:Y:S01]  /*1e20*/  STL [R1+0x28], RZ ;  /* 0x000028ff01007387 */ /* 0x0009e20000100800 */
[----:B------:R-:W-:Y:S02]  /*1e30*/  CS2R R32, SRZ ;  /* 0x0000000000207805 */ /* 0x000fe4000001ff00 */
[----:B------:R-:W-:Y:S02]  /*1e40*/  CS2R R34, SRZ ;  /* 0x0000000000227805 */ /* 0x000fe4000001ff00 */
[----:B------:R-:W-:Y:S01]  /*1e50*/  CS2R R36, SRZ ;  /* 0x0000000000247805 */ /* 0x000fe2000001ff00 */
        /* <DEDUP_REMOVED lines=36> */
[----:B------:R4:W-:Y:S01]  /*20a0*/  STL [R1], RZ ;  /* 0x000000ff01007387 */ /* 0x0009e20000100800 */
[----:B------:R-:W-:Y:S02]  /*20b0*/  CS2R R92, SRZ ;  /* 0x00000000005c7805 */ /* 0x000fe4000001ff00 */
[----:B------:R-:W-:Y:S02]  /*20c0*/  CS2R R94, SRZ ;  /* 0x00000000005e7805 */ /* 0x000fe4000001ff00 */
[----:B------:R-:W-:Y:S02]  /*20d0*/  CS2R R96, SRZ ;  /* 0x0000000000607805 */ /* 0x000fe4000001ff00 */
[----:B------:R-:W-:Y:S02]  /*20e0*/  CS2R R98, SRZ ;  /* 0x0000000000627805 */ /* 0x000fe4000001ff00 */
[----:B------:R-:W-:-:S02]  /*20f0*/  CS2R R100, SRZ ;  /* 0x0000000000647805 */ /* 0x000fc4000001ff00 */
[----:B------:R-:W-:Y:S02]  /*2100*/  CS2R R102, SRZ ;  /* 0x0000000000667805 */ /* 0x000fe4000001ff00 */
        /* <DEDUP_REMOVED lines=23> */
[----:B------:R-:W-:Y:S01]  /*2280*/  CS2R R150, SRZ ;  /* 0x0000000000967805 */ /* 0x000fe2000001ff00 */
[----:B----4-:R-:W-:Y:S06]  /*2290*/  @!P1 BRA `(.L_x_21) ;  /* 0x0000001000749947 */ /* 0x010fec0003800000 */
[----:B------:R-:W-:-:S06]  /*22a0*/  UISETP.NE.AND UP0, UPT, UR27, 0x3, UPT ;  /* 0x000000031b00788c */ /* 0x000fcc000bf05270 */
[----:B------:R-:W-:-:S13]  /*22b0*/  PLOP3.LUT P1, PT, PT, PT, UP0, 0x80, 0x0 ;  /* 0x000000000000781c */ /* 0x000fda0003f2f008 */
[----:B------:R-:W-:Y:S05]  /*22c0*/  @!P1 BRA `(.L_x_22) ;  /* 0x0000000000049947 */ /* 0x000fea0003800000 */
[----:B------:R-:W-:Y:S01]  /*22d0*/  BPT.TRAP 0x1 ;  /* 0x000000040000795c */ /* 0x000fe20000300000 */
.L_x_22:
[----:B------:R-:W-:Y:S01]  /*22e0*/  ULEA UR6, UR5, UR12, 0x3 ;  /* 0x0000000c05067291 */ /* 0x000fe2000f8e183f */
[----:B------:R-:W-:-:S05]  /*22f0*/  IMAD.U32 R0, RZ, RZ, UR4 ;  /* 0x00000004ff007e24 */ /* 0x000fca000f8e00ff */
[----:B------:R-:W-:-:S04]  /*2300*/  SHF.L.U32 R0, R0, 0x1f, RZ ;  /* 0x0000001f00007819 */ /* 0x000fc800000006ff */
[----:B------:R0:W1:Y:S01]  /*2310*/  SYNCS.PHASECHK.TRANS64.TRYWAIT P0, [UR6], R0 ;  /* 0x00000000ff0075a7 */ /* 0x0000620008000146 */
[----:B------:R-:W-:Y:S05]  /*2320*/  @!P1 BRA `(.L_x_23) ;  /* 0x0000000000049947 */ /* 0x000fea0003800000 */
[----:B------:R-:W-:Y:S01]  /*2330*/  BPT.TRAP 0x1 ;  /* 0x000000040000795c */ /* 0x000fe20000300000 */
.L_x_23:
[----:B-1----:R-:W-:Y:S05]  /*2340*/  @P0 BRA `(.L_x_24) ;  /* 0x0000000000080947 */ /* 0x002fea0003800000 */
[----:B------:R-:W1:Y:S02]  /*2350*/  SYNCS.PHASECHK.TRANS64.TRYWAIT P0, [UR6], R0 ;  /* 0x00000000ff0075a7 */ /* 0x000e640008000146 */
[----:B-1----:R-:W-:Y:S05]  /*2360*/  @!P0 BRA `(.L_x_25) ;  /* 0x000000e4000c8947 */ /* 0x002fea0003800000 */
.L_x_24:
[----:B------:R-:W-:Y:S01]  /*2370*/  UIADD3 UR6, UR12, 0x180, URZ ;  /* 0x000001800c067890 */ /* 0x000fe2000fffe03f */
[----:B------:R-:W-:Y:S01]  /*2380*/  WARPGROUP.ARRIVE ;  /* 0x00000000000079c5 */ /* 0x000fe20000000000 */
[----:B------:R-:W-:Y:S01]  /*2390*/  UIADD3 UR7, UR12, 0xb180, URZ ;  /* 0x0000b1800c077890 */ /* 0x000fe2000fffe03f */
[----:B------:R2:W-:Y:S01]  /*23a0*/  STL [R1+0x74], RZ ;  /* 0x000074ff01007387 */ /* 0x0005e20000100800 */
[----:B------:R-:W-:Y:S01]  /*23b0*/  USHF.R.U32.HI UR6, URZ, 0x4, UR6 ;  /* 0x000000043f067899 */ /* 0x000fe20008011606 */
[----:B01----:R-:W-:Y:S01]  /*23c0*/  IMAD.MOV.U32 R0, RZ, RZ, RZ ;  /* 0x000000ffff007224 */ /* 0x003fe200078e00ff */
[----:B------:R-:W-:Y:S01]  /*23d0*/  USHF.R.U32.HI UR7, URZ, 0x4, UR7 ;  /* 0x000000043f077899 */ /* 0x000fe20008011607 */
[----:B------:R2:W-:Y:S01]  /*23e0*/  STL [R1+0x70], RZ ;  /* 0x000070ff01007387 */ /* 0x0005e20000100800 */
[----:B------:R-:W-:Y:S01]  /*23f0*/  ULOP3.LUT UR6, UR6, 0x3fff, URZ, 0xc0, !UPT ;  /* 0x00003fff06067892 */ /* 0x000fe2000f8ec03f */
[----:B------:R-:W-:Y:S01]  /*2400*/  CS2R R2, SRZ ;  /* 0x0000000000027805 */ /* 0x000fe2000001ff00 */
[----:B------:R-:W-:Y:S01]  /*2410*/  ULOP3.LUT UR7, UR7, 0x3fff, URZ, 0xc0, !UPT ;  /* 0x00003fff07077892 */ /* 0x000fe2000f8ec03f */
[----:B------:R2:W-:Y:S01]  /*2420*/  STL [R1+0x6c], RZ ;  /* 0x00006cff01007387 */ /* 0x0005e20000100800 */
[----:B------:R-:W-:Y:S01]  /*2430*/  ULOP3.LUT UR6, UR6, 0x10000, URZ, 0xfc, !UPT ;  /* 0x0001000006067892 */ /* 0x000fe2000f8efc3f */
[----:B------:R-:W-:Y:S01]  /*2440*/  CS2R R4, SRZ ;  /* 0x0000000000047805 */ /* 0x000fe2000001ff00 */
[----:B------:R-:W-:Y:S01]  /*2450*/  ULOP3.LUT UR7, UR7, 0x10000, URZ, 0xfc, !UPT ;  /* 0x0001000007077892 */ /* 0x000fe2000f8efc3f */
[----:B------:R2:W-:Y:S01]  /*2460*/  STL [R1+0x68], RZ ;  /* 0x000068ff01007387 */ /* 0x0005e20000100800 */
[----:B------:R-:W-:Y:S01]  /*2470*/  ULEA UR8, UR5, UR6, 0x8 ;  /* 0x0000000605087291 */ /* 0x000fe2000f8e403f */
[----:B------:R-:W-:Y:S01]  /*2480*/  CS2R R6, SRZ ;  /* 0x0000000000067805 */ /* 0x000fe2000001ff00 */
[----:B------:R-:W-:Y:S01]  /*2490*/  ULEA UR10, UR5, UR7, 0xa ;  /* 0x00000007050a7291 */ /* 0x000fe2000f8e503f */
[----:B------:R2:W-:Y:S01]  /*24a0*/  STL [R1+0x64], RZ ;  /* 0x000064ff01007387 */ /* 0x0005e20000100800 */
[----:B------:R-:W-:Y:S01]  /*24b0*/  UMOV UR9, 0x80000020 ;  /* 0x8000002000097882 */ /* 0x000fe20000000000 */
[----:B------:R-:W-:Y:S01]  /*24c0*/  UMOV UR11, 0x80000020 ;  /* 0x80000020000b7882 */ /* 0x000fe20000000000 */
[----:B------:R-:W-:Y:S01]  /*24d0*/  ULDC UR7, c[0x0][0x50c] ;  /* 0x0001430000077ab9 */ /* 0x000fe20000000800 */
[----:B------:R2:W-:Y:S01]  /*24e0*/  STL [R1+0x60], RZ ;  /* 0x000060ff01007387 */ /* 0x0005e20000100800 */
[----:B------:R-:W-:Y:S01]  /*24f0*/  UISETP.NE.AND UP0, UPT, UR7, 0x2, UPT ;  /* 0x000000020700788c */ /* 0x000fe2000bf05270 */
[----:B------:R-:W-:Y:S01]  /*2500*/  CS2R R8, SRZ ;  /* 0x0000000000087805 */ /* 0x000fe2000001ff00 */
[----:B------:R-:W-:Y:S01]  /*2510*/  UMOV UR6, 0x2 ;  /* 0x0000000200067882 */ /* 0x000fe20000000000 */
[----:B------:R-:W-:Y:S01]  /*2520*/  QGMMA.64x256x32.F32.E4M3.E4M3 R24, gdesc[UR8], RZ, !UPT ;  /* 0x03e00000081879f3 */ /* 0x000fe2000c7008ff */
[----:B------:R2:W-:Y:S01]  /*2530*/  STL [R1+0x5c], RZ ;  /* 0x00005cff01007387 */ /* 0x0005e20000100800 */
[----:B------:R-:W-:Y:S01]  /*2540*/  USEL UR7, URZ, 0x1, UP0 ;  /* 0x000000013f077887 */ /* 0x000fe20008000000 */
[----:B------:R-:W-:Y:S01]  /*2550*/  CS2R R10, SRZ ;  /* 0x00000000000a7805 */ /* 0x000fe2000001ff00 */
[----:B------:R-:W-:Y:S01]  /*2560*/  UIADD3 UR8, UR8, 0x2, URZ ;  /* 0x0000000208087890 */ /* 0x000fe2000fffe03f */
[----:B------:R2:W-:Y:S01]  /*2570*/  STL [R1+0x58], RZ ;  /* 0x000058ff01007387 */ /* 0x0005e20000100800 */
[----:B------:R-:W-:Y:S01]  /*2580*/  UIADD3 UR10, UR10, 0x2, URZ ;  /* 0x000000020a0a7890 */ /* 0x000fe2000fffe03f */
[----:B------:R-:W-:-:S02]  /*2590*/  CS2R R12, SRZ ;  /* 0x00000000000c7805 */ /* 0x000fc4000001ff00 */
[----:B------:R-:W-:Y:S01]  /*25a0*/  ISETP.NE.AND P0, PT, RZ, UR7, PT ;  /* 0x00000007ff007c0c */ /* 0x000fe2000bf05270 */
[----:B------:R2:W-:Y:S01]  /*25b0*/  STL [R1+0x54], RZ ;  /* 0x000054ff01007387 */ /* 0x0005e20000100800 */
[----:B------:R-:W-:Y:S01]  /*25c0*/  UMOV UR9, 0x80000020 ;  /* 0x8000002000097882 */ /* 0x000fe20000000000 */
[----:B------:R-:W-:Y:S01]  /*25d0*/  UMOV UR11, 0x80000020 ;  /* 0x80000020000b7882 */ /* 0x000fe20000000000 */
        /* <DEDUP_REMOVED lines=55> */
[----:B------:R-:W-:Y:S01]  /*2950*/  CS2R R224, SRZ ;  /* 0x0000000000e07805 */ /* 0x000fe2000001ff00 */
[----:B------:R-:W-:Y:S01]  /*2960*/  IMAD.MOV.U32 R226, RZ, RZ, RZ ;  /* 0x000000ffffe27224 */ /* 0x000fe200078e00ff */
[----:B------:R2:W-:Y:S04]  /*2970*/  STL [R1+0x18], RZ ;  /* 0x000018ff01007387 */ /* 0x0005e80000100800 */
[----:B------:R2:W-:Y:S04]  /*2980*/  STL [R1+0x14], RZ ;  /* 0x000014ff01007387 */ /* 0x0005e80000100800 */
[----:B------:R2:W-:Y:S04]  /*2990*/  STL [R1+0x10], RZ ;  /* 0x000010ff01007387 */ /* 0x0005e80000100800 */
[----:B------:R2:W-:Y:S04]  /*29a0*/  STL [R1+0xc], RZ ;  /* 0x00000cff01007387 */ /* 0x0005e80000100800 */
[----:B------:R2:W-:Y:S04]  /*29b0*/  STL [R1+0x8], RZ ;  /* 0x000008ff01007387 */ /* 0x0005e80000100800 */
[----:B------:R2:W-:Y:S04]  /*29c0*/  STL [R1+0x4], RZ ;  /* 0x000004ff01007387 */ /* 0x0005e80000100800 */
[----:B------:R2:W-:Y:S01]  /*29d0*/  STL [R1], RZ ;  /* 0x000000ff01007387 */ /* 0x0005e20000100800 */
[----:B------:R-:W-:Y:S01]  /*29e0*/  QGMMA.64x256x32.F32.E4M3.E4M3 R24, gdesc[UR8], R24, gsb0 ;  /* 0x03e00000081879f3 */ /* 0x000fe20008000818 */
[----:B------:R-:W-:Y:S05]  /*29f0*/  @!P0 BRA `(.L_x_26) ;  /* 0x0000000800808947 */ /* 0x000fea0003800000 */
[----:B------:R-:W-:Y:S02]  /*2a00*/  WARPGROUP.DEPBAR.LE gsb0, 0x0 ;  /* 0x00008000000079c5 */ /* 0x000fe40000010000 */
[----:B------:R-:W-:-:S01]  /*2a10*/  FADD R227, RZ, R122 ;  /* 0x0000007affe37221 */ /* 0x000fc20000000000 */
[----:B------:R-:W-:Y:S01]  /*2a20*/  FADD R226, RZ, R24 ;  /* 0x00000018ffe27221 */ /* 0x000fe20000000000 */
[----:B------:R-:W-:-:S01]  /*2a30*/  FADD R225, RZ, R25 ;  /* 0x00000019ffe17221 */ /* 0x000fc20000000000 */
[----:B------:R-:W-:Y:S01]  /*2a40*/  FADD R224, RZ, R26 ;  /* 0x0000001affe07221 */ /* 0x000fe20000000000 */
[----:B------:R-:W-:-:S01]  /*2a50*/  FADD R223, RZ, R27 ;  /* 0x0000001bffdf7221 */ /* 0x000fc20000000000 */
[----:B------:R0:W-:Y:S01]  /*2a60*/  STL [R1], R227 ;  /* 0x000000e301007387 */ /* 0x0001e20000100800 */
[----:B------:R-:W-:-:S01]  /*2a70*/  FADD R222, RZ, R28 ;  /* 0x0000001cffde7221 */ /* 0x000fc20000000000 */
[----:B------:R-:W-:Y:S01]  /*2a80*/  FADD R221, RZ, R29 ;  /* 0x0000001dffdd7221 */ /* 0x000fe20000000000 */
[----:B------:R-:W-:-:S01]  /*2a90*/  FADD R220, RZ, R30 ;  /* 0x0000001effdc7221 */ /* 0x000fc20000000000 */
[----:B------:R-:W-:Y:S01]  /*2aa0*/  FADD R219, RZ, R31 ;  /* 0x0000001fffdb7221 */ /* 0x000fe20000000000 */
[----:B------:R-:W-:-:S01]  /*2ab0*/  FADD R218, RZ, R32 ;  /* 0x00000020ffda7221 */ /* 0x000fc20000000000 */
[----:B------:R-:W-:Y:S01]  /*2ac0*/  FADD R217, RZ, R33 ;  /* 0x00000021ffd97221 */ /* 0x000fe20000000000 */
[----:B------:R-:W-:-:S01]  /*2ad0*/  FADD R216, RZ, R34 ;  /* 0x00000022ffd87221 */ /* 0x000fc20000000000 */
[----:B------:R-:W-:Y:S01]  /*2ae0*/  FADD R215, RZ, R35 ;  /* 0x00000023ffd77221 */ /* 0x000fe20000000000 */
[----:B------:R-:W-:-:S01]  /*2af0*/  FADD R214, RZ, R36 ;  /* 0x00000024ffd67221 */ /* 0x000fc20000000000 */
[----:B0-----:R-:W-:Y:S01]  /*2b00*/  FADD R227, RZ, R123 ;  /* 0x0000007bffe37221 */ /* 0x001fe20000000000 */
[----:B------:R-:W-:-:S01]  /*2b10*/  FADD R213, RZ, R37 ;  /* 0x00000025ffd57221 */ /* 0x000fc20000000000 */
[----:B------:R-:W-:Y:S01]  /*2b20*/  FADD R212, RZ, R38 ;  /* 0x00000026ffd47221 */ /* 0x000fe20000000000 */
[----:B------:R-:W-:-:S01]  /*2b30*/  FADD R211, RZ, R39 ;  /* 0x00000027ffd37221 */ /* 0x000fc20000000000 */
[----:B------:R-:W-:Y:S01]  /*2b40*/  FADD R210, RZ, R40 ;  /* 0x00000028ffd27221 */ /* 0x000fe20000000000 */
[----:B------:R0:W-:Y:S01]  /*2b50*/  STL [R1+0x4], R227 ;  /* 0x000004e301007387 */ /* 0x0001e20000100800 */
        /* <DEDUP_REMOVED lines=93> */
[----:B------:R-:W-:Y:S01]  /*3130*/  UMOV UR6, URZ ;  /* 0x0000003f00067c82 */ /* 0x000fe20008000000 */
[----:B0-----:R-:W-:-:S05]  /*3140*/  FADD R227, RZ, R130 ;  /* 0x00000082ffe37221 */ /* 0x001fca0000000000 */
[----:B------:R0:W-:Y:S02]  /*3150*/  STL [R1+0x20], R227 ;  /* 0x000020e301007387 */ /* 0x0001e40000100800 */
        /* <DEDUP_REMOVED lines=42> */
.L_x_26:
[----:B------:R-:W-:-:S04]  /*3400*/  UIADD3 UR19, UR5, 0x1, URZ ;  /* 0x0000000105137890 */ /* 0x000fc8000fffe03f */
[----:B------:R-:W-:-:S04]  /*3410*/  UISETP.NE.AND UP0, UPT, UR19, 0xb, UPT ;  /* 0x0000000b1300788c */ /* 0x000fc8000bf05270 */
[----:B------:R-:W-:Y:S02]  /*3420*/  USEL UR8, URZ, 0x1, UP0 ;  /* 0x000000013f087887 */ /* 0x000fe40008000000 */
[----:B------:R-:W-:Y:S02]  /*3430*/  USEL UR19, UR19, URZ, UP0 ;  /* 0x0000003f13137287 */ /* 0x000fe40008000000 */
[----:B------:R-:W-:-:S06]  /*3440*/  ULOP3.LUT UR8, UR4, UR8, URZ, 0x3c, !UPT ;  /* 0x0000000804087292 */ /* 0x000fcc000f8e3c3f */
[----:B0-----:R-:W-:Y:S01]  /*3450*/  IMAD.U32 R227, RZ, RZ, UR8 ;  /* 0x00000008ffe37e24 */ /* 0x001fe2000f8e00ff */
[----:B------:R-:W-:-:S06]  /*3460*/  UMOV UR8, 0x1 ;  /* 0x0000000100087882 */ /* 0x000fcc0000000000 */
.L_x_21:
[----:B------:R-:W-:-:S06]  /*3470*/  UISETP.GE.AND UP0, UPT, UR16, 0x1, UPT ;  /* 0x000000011000788c */ /* 0x000fcc000bf06270 */
[----:B------:R-:W-:-:S13]  /*3480*/  PLOP3.LUT P0, PT, PT, PT, UP0, 0x80, 0x0 ;  /* 0x000000000000781c */ /* 0x000fda0003f0f008 */
[----:B------:R-:W-:Y:S05]  /*3490*/  @!P0 BRA `(.L_x_27) ;  /* 0x0000001000a48947 */ /* 0x000fea0003800000 */
[----:B------:R-:W-:Y:S01]  /*34a0*/  IMAD.U32 R228, RZ, RZ, UR16 ;  /* 0x00000010ffe47e24 */ /* 0x000fe2000f8e00ff */
[----:B------:R-:W-:Y:S01]  /*34b0*/  UMOV UR26, UR5 ;  /* 0x00000005001a7c82 */ /* 0x000fe20008000000 */
[----:B------:R-:W-:-:S05]  /*34c0*/  ULDC UR32, c[0x0][0x50c] ;  /* 0x0001430000207ab9 */ /* 0x000fca0000000800 */
.L_x_35:
[----:B------:R-:W-:-:S06]  /*34d0*/  UISETP.NE.AND UP0, UPT, UR27, 0x3, UPT ;  /* 0x000000031b00788c */ /* 0x000fcc000bf05270 */
[----:B------:R-:W-:-:S13]  /*34e0*/  PLOP3.LUT P1, PT, PT, PT, UP0, 0x80, 0x0 ;  /* 0x000000000000781c */ /* 0x000fda0003f2f008 */
[----:B-1---5:R-:W-:Y:S05]  /*34f0*/  @!P1 BRA `(.L_x_28) ;  /* 0x0000000000049947 */ /* 0x022fea0003800000 */
[----:B------:R-:W-:Y:S01]  /*3500*/  BPT.TRAP 0x1 ;  /* 0x000000040000795c */ /* 0x000fe20000300000 */
.L_x_28:
[----:B------:R-:W-:Y:S01]  /*3510*/  ULEA UR9, UR19, UR12, 0x3 ;  /* 0x0000000c13097291 */ /* 0x000fe2000f8e183f */
[----:B------:R-:W-:-:S08]  /*3520*/  SHF.L.U32 R229, R227, 0x1f, RZ ;  /* 0x0000001fe3e57819 */ /* 0x000fd000000006ff */
[----:B------:R0:W1:Y:S01]  /*3530*/  SYNCS.PHASECHK.TRANS64.TRYWAIT P0, [UR9], R229 ;  /* 0x000000e5ff0075a7 */ /* 0x0000620008000149 */
[----:B------:R-:W-:Y:S05]  /*3540*/  @!P1 BRA `(.L_x_29) ;  /* 0x0000000000049947 */ /* 0x000fea0003800000 */
[----:B------:R-:W-:Y:S01]  /*3550*/  BPT.TRAP 0x1 ;  /* 0x000000040000795c */ /* 0x000fe20000300000 */
.L_x_29:
[----:B-1----:R-:W-:Y:S05]  /*3560*/  @P0 BRA `(.L_x_30) ;  /* 0x0000000000080947 */ /* 0x002fea0003800000 */
[----:B------:R-:W1:Y:S02]  /*3570*/  SYNCS.PHASECHK.TRANS64.TRYWAIT P0, [UR9], R229 ;  /* 0x000000e5ff0075a7 */ /* 0x000e640008000149 */
[----:B-1----:R-:W-:Y:S05]  /*3580*/  @!P0 BRA `(.L_x_31) ;  /* 0x000000d0009c8947 */ /* 0x002fea0003800000 */
.L_x_30:
[----:B------:R-:W-:Y:S01]  /*3590*/  UIADD3 UR9, UR12, 0x180, URZ ;  /* 0x000001800c097890 */ /* 0x000fe2000fffe03f */
[----:B------:R-:W-:Y:S01]  /*35a0*/  WARPGROUP.ARRIVE ;  /* 0x00000000000079c5 */ /* 0x000fe20000000000 */
[----:B------:R-:W-:Y:S02]  /*35b0*/  UIADD3 UR10, UR12, 0xb180, URZ ;  /* 0x0000b1800c0a7890 */ /* 0x000fe4000fffe03f */
[----:B------:R-:W-:Y:S02]  /*35c0*/  UISETP.NE.AND UP0, UPT, UR7, URZ, UPT ;  /* 0x0000003f0700728c */ /* 0x000fe4000bf05270 */
[----:B------:R-:W-:Y:S02]  /*35d0*/  USHF.R.U32.HI UR9, URZ, 0x4, UR9 ;  /* 0x000000043f097899 */ /* 0x000fe40008011609 */
[----:B------:R-:W-:Y:S02]  /*35e0*/  USHF.R.U32.HI UR10, URZ, 0x4, UR10 ;  /* 0x000000043f0a7899 */ /* 0x000fe4000801160a */
[----:B------:R-:W-:-:S02]  /*35f0*/  USEL UR8, UR8, URZ, !UP0 ;  /* 0x0000003f08087287 */ /* 0x000fc4000c000000 */
[----:B------:R-:W-:Y:S02]  /*3600*/  ULOP3.LUT UR9, UR9, 0x3fff, URZ, 0xc0, !UPT ;  /* 0x00003fff09097892 */ /* 0x000fe4000f8ec03f */
[----:B------:R-:W-:Y:S02]  /*3610*/  ULOP3.LUT UR10, UR10, 0x3fff, URZ, 0xc0, !UPT ;  /* 0x00003fff0a0a7892 */ /* 0x000fe4000f8ec03f */
[----:B------:R-:W-:Y:S02]  /*3620*/  UISETP.NE.U32.AND UP0, UPT, UR8, URZ, UPT ;  /* 0x0000003f0800728c */ /* 0x000fe4000bf05070 */
[----:B------:R-:W-:Y:S02]  /*3630*/  ULOP3.LUT UR8, UR9, 0x10000, URZ, 0xfc, !UPT ;  /* 0x0001000009087892 */ /* 0x000fe4000f8efc3f */
[----:B------:R-:W-:Y:S02]  /*3640*/  ULOP3.LUT UR10, UR10, 0x10000, URZ, 0xfc, !UPT ;  /* 0x000100000a0a7892 */ /* 0x000fe4000f8efc3f */
[----:B------:R-:W-:-:S02]  /*3650*/  ULEA UR8, UR19, UR8, 0x8 ;  /* 0x0000000813087291 */ /* 0x000fc4000f8e403f */
[----:B------:R-:W-:Y:S01]  /*3660*/  ULEA UR10, UR19, UR10, 0xa ;  /* 0x0000000a130a7291 */ /* 0x000fe2000f8e503f */
[----:B------:R-:W-:Y:S01]  /*3670*/  UMOV UR9, 0x80000020 ;  /* 0x8000002000097882 */ /* 0x000fe20000000000 */
[----:B------:R-:W-:Y:S01]  /*3680*/  UMOV UR11, 0x80000020 ;  /* 0x80000020000b7882 */ /* 0x000fe20000000000 */
[----:B------:R-:W-:-:S06]  /*3690*/  UIADD3 UR6, UR6, 0x2, URZ ;  /* 0x0000000206067890 */ /* 0x000fcc000fffe03f */
[----:B------:R-:W-:Y:S01]  /*36a0*/  QGMMA.64x256x32.F32.E4M3.E4M3 R24, gdesc[UR8], R24, UP0 ;  /* 0x03e00000081879f3 */ /* 0x000fe2000bf00818 */
[----:B------:R-:W-:Y:S02]  /*36b0*/  UIADD3 UR8, UR8, 0x2, URZ ;  /* 0x0000000208087890 */ /* 0x000fe4000fffe03f */
[----:B------:R-:W-:Y:S01]  /*36c0*/  UIADD3 UR10, UR10, 0x2, URZ ;  /* 0x000000020a0a7890 */ /* 0x000fe2000fffe03f */
[----:B------:R-:W-:Y:S01]  /*36d0*/  UMOV UR9, 0x80000020 ;  /* 0x8000002000097882 */ /* 0x000fe20000000000 */
[----:B------:R-:W-:Y:S01]  /*36e0*/  UMOV UR11, 0x80000020 ;  /* 0x80000020000b7882 */ /* 0x000fe20000000000 */
[----:B------:R-:W-:-:S04]  /*36f0*/  UISETP.NE.AND UP0, UPT, UR6, UR32, UPT ;  /* 0x000000200600728c */ /* 0x000fc8000bf05270 */
[----:B------:R-:W-:-:S06]  /*3700*/  USEL UR7, URZ, 0x1, UP0 ;  /* 0x000000013f077887 */ /* 0x000fcc0008000000 */
[----:B------:R-:W-:-:S12]  /*3710*/  ISETP.NE.AND P0, PT, RZ, UR7, PT ;  /* 0x00000007ff007c0c */ /* 0x000fd8000bf05270 */
[----:B------:R-:W-:Y:S03]  /*3720*/  QGMMA.64x256x32.F32.E4M3.E4M3 R24, gdesc[UR8], R24, gsb0 ;  /* 0x03e00000081879f3 */ /* 0x000fe60008000818 */
[----:B------:R-:W-:Y:S02]  /*3730*/  WARPGROUP.DEPBAR.LE gsb0, 0x1 ;  /* 0x00008000000079c5 */ /* 0x000fe40000010100 */
[----:B------:R-:W-:Y:S05]  /*3740*/  @!P0 BRA `(.L_x_32) ;  /* 0x0000000c00808947 */ /* 0x000fea0003800000 */
[----:B------:R-:W-:Y:S02]  /*3750*/  WARPGROUP.DEPBAR.LE gsb0, 0x0 ;  /* 0x00008000000079c5 */ /* 0x000fe40000010000 */
[----:B------:R-:W-:-:S01]  /*3760*/  FADD R226, R24, R226 ;  /* 0x000000e218e27221 */ /* 0x000fc20000000000 */
[----:B------:R-:W-:Y:S01]  /*3770*/  FADD R225, R25, R225 ;  /* 0x000000e119e17221 */ /* 0x000fe20000000000 */
[----:B------:R1:W-:Y:S01]  /*3780*/  STL [R1+0xa4], R227 ;  /* 0x0000a4e301007387 */ /* 0x0003e20000100800 */
[----:B------:R-:W-:-:S01]  /*3790*/  FADD R224, R26, R224 ;  /* 0x000000e01ae07221 */ /* 0x000fc20000000000 */
[----:B------:R-:W-:Y:S01]  /*37a0*/  FADD R223, R27, R223 ;  /* 0x000000df1bdf7221 */ /* 0x000fe20000000000 */
[----:B------:R-:W-:-:S01]  /*37b0*/  FADD R222, R28, R222 ;  /* 0x000000de1cde7221 */ /* 0x000fc20000000000 */
[----:B------:R-:W-:Y:S01]  /*37c0*/  FADD R221, R29, R221 ;  /* 0x000000dd1ddd7221 */ /* 0x000fe20000000000 */
[----:B-1----:R-:W3:Y:S04]  /*37d0*/  LDL.LU R227, [R1+0x30] ;  /* 0x0000300001e37983 */ /* 0x002ee80000300800 */
[----:B------:R1:W-:Y:S01]  /*37e0*/  STL [R1+0xa8], R226 ;  /* 0x0000a8e201007387 */ /* 0x0003e20000100800 */
[----:B------:R-:W-:-:S01]  /*37f0*/  FADD R220, R30, R220 ;  /* 0x000000dc1edc7221 */ /* 0x000fc20000000000 */
[----:B------:R-:W-:-:S02]  /*3800*/  FADD R219, R31, R219 ;  /* 0x000000db1fdb7221 */ /* 0x000fc40000000000 */
[----:B-1----:R-:W4:Y:S04]  /*3810*/  LDL.LU R226, [R1+0x2c] ;  /* 0x00002c0001e27983 */ /* 0x002f280000300800 */
[----:B------:R1:W-:Y:S01]  /*3820*/  STL [R1+0xac], R225 ;  /* 0x0000ace101007387 */ /* 0x0003e20000100800 */
[----:B------:R-:W-:-:S03]  /*3830*/  FADD R218, R32, R218 ;  /* 0x000000da20da7221 */ /* 0x000fc60000000000 */
[----:B-1----:R-:W2:Y:S04]  /*3840*/  LDL.LU R225, [R1+0x28] ;  /* 0x0000280001e17983 */ /* 0x002ea80000300800 */
        /* <DEDUP_REMOVED lines=9> */
[----:B------:R1:W-:Y:S04]  /*38e0*/  STL [R1+0xbc], R221 ;  /* 0x0000bcdd01007387 */ /* 0x0003e80000100800 */
        /* <DEDUP_REMOVED lines=12> */
[----:B-1----:R-:W2:Y:S01]  /*39b0*/  LDL.LU R215, [R1] ;  /* 0x0000000001d77983 */ /* 0x002ea20000300800 */
[----:B------:R-:W-:-:S01]  /*39c0*/  FADD R214, R36, R214 ;  /* 0x000000d624d67221 */ /* 0x000fc20000000000 */
[----:B------:R-:W-:Y:S01]  /*39d0*/  FADD R213, R37, R213 ;  /* 0x000000d525d57221 */ /* 0x000fe20000000000 */
[----:B------:R-:W-:-:S01]  /*39e0*/  FADD R212, R38, R212 ;  /* 0x000000d426d47221 */ /* 0x000fc20000000000 */
[----:B------:R-:W-:Y:S01]  /*39f0*/  FADD R211, R39, R211 ;  /* 0x000000d327d37221 */ /* 0x000fe20000000000 */
[----:B------:R-:W-:-:S01]  /*3a00*/  FADD R210, R40, R210 ;  /* 0x000000d228d27221 */ /* 0x000fc20000000000 */
[----:B------:R-:W-:Y:S01]  /*3a10*/  STL [R1+0xd8], R214 ;  /* 0x0000d8d601007387 */ /* 0x000fe20000100800 */
        /* <DEDUP_REMOVED lines=11> */
[----:B------:R1:W-:Y:S01]  /*3ad0*/  STL [R1+0xe4], R211 ;  /* 0x0000e4d301007387 */ /* 0x0003e20000100800 */
[----:B------:R-:W-:-:S01]  /*3ae0*/  FADD R200, R50, R200 ;  /* 0x000000c832c87221 */ /* 0x000fc20000000000 */
[----:B------:R-:W-:Y:S01]  /*3af0*/  FADD R199, R51, R199 ;  /* 0x000000c733c77221 */ /* 0x000fe20000000000 */
        /* <DEDUP_REMOVED lines=69> */
[----:B-----5:R-:W-:Y:S01]  /*3f50*/  FADD R0, R121, R0 ;  /* 0x0000000079007221 */ /* 0x020fe20000000000 */
[----:B---3--:R-:W-:-:S01]  /*3f60*/  FADD R227, R134, R227 ;  /* 0x000000e386e37221 */ /* 0x008fc20000000000 */
[----:B----4-:R-:W-:Y:S01]  /*3f70*/  FADD R226, R133, R226 ;  /* 0x000000e285e27221 */ /* 0x010fe20000000000 */
[----:B--2---:R-:W-:-:S01]  /*3f80*/  FADD R225, R132, R225 ;  /* 0x000000e184e17221 */ /* 0x004fc20000000000 */
        /* <DEDUP_REMOVED lines=9> */
[----:B------:R-:W-:-:S05]  /*4020*/  FADD R215, R122, R215 ;  /* 0x000000d77ad77221 */ /* 0x000fca0000000000 */
[----:B------:R2:W-:Y:S04]  /*4030*/  STL [R1], R215 ;  /* 0x000000d701007387 */ /* 0x0005e80000100800 */
[----:B------:R3:W-:Y:S04]  /*4040*/  STL [R1+0x4], R216 ;  /* 0x000004d801007387 */ /* 0x0007e80000100800 */
        /* <DEDUP_REMOVED lines=8> */
[----:B-1----:R-:W4:Y:S04]  /*40d0*/  LDL.LU R211, [R1+0x34] ;  /* 0x0000340001d37983 */ /* 0x002f280000300800 */
[----:B------:R1:W-:Y:S04]  /*40e0*/  STL [R1+0x28], R225 ;  /* 0x000028e101007387 */ /* 0x0003e80000100800 */
[----:B------:R-:W4:Y:S04]  /*40f0*/  LDL.LU R212, [R1+0x38] ;  /* 0x0000380001d47983 */ /* 0x000f280000300800 */
[----:B------:R1:W-:Y:S04]  /*4100*/  STL [R1+0x2c], R226 ;  /* 0x00002ce201007387 */ /* 0x0003e80000100800 */
[----:B------:R-:W4:Y:S04]  /*4110*/  LDL.LU R213, [R1+0x3c] ;  /* 0x00003c0001d57983 */ /* 0x000f280000300800 */
[----:B------:R1:W-:Y:S04]  /*4120*/  STL [R1+0x30], R227 ;  /* 0x000030e301007387 */ /* 0x0003e80000100800 */
[----:B------:R-:W4:Y:S04]  /*4130*/  LDL.LU R214, [R1+0x40] ;  /* 0x0000400001d67983 */ /* 0x000f280000300800 */
[----:B--2---:R-:W2:Y:S04]  /*4140*/  LDL.LU R215, [R1+0x44] ;  /* 0x0000440001d77983 */ /* 0x004ea80000300800 */
[----:B---3--:R-:W3:Y:S04]  /*4150*/  LDL.LU R216, [R1+0x48] ;  /* 0x0000480001d87983 */ /* 0x008ee80000300800 */
[----:B----4-:R-:W4:Y:S04]  /*4160*/  LDL.LU R217, [R1+0x4c] ;  /* 0x00004c0001d97983 */ /* 0x010f280000300800 */
[----:B0-----:R-:W4:Y:S04]  /*4170*/  LDL.LU R218, [R1+0x50] ;  /* 0x0000500001da7983 */ /* 0x001f280000300800 */
[----:B------:R-:W4:Y:S04]  /*4180*/  LDL.LU R219, [R1+0x54] ;  /* 0x0000540001db7983 */ /* 0x000f280000300800 */
[----:B------:R-:W4:Y:S04]  /*4190*/  LDL.LU R220, [R1+0x58] ;  /* 0x0000580001dc7983 */ /* 0x000f280000300800 */
[----:B------:R-:W4:Y:S04]  /*41a0*/  LDL.LU R221, [R1+0x5c] ;  /* 0x00005c0001dd7983 */ /* 0x000f280000300800 */
[----:B------:R-:W4:Y:S04]  /*41b0*/  LDL.LU R222, [R1+0x60] ;  /* 0x0000600001de7983 */ /* 0x000f280000300800 */
[----:B------:R-:W4:Y:S04]  /*41c0*/  LDL.LU R223, [R1+0x64] ;  /* 0x0000640001df7983 */ /* 0x000f280000300800 */
[----:B------:R-:W4:Y:S04]  /*41d0*/  LDL.LU R224, [R1+0x68] ;  /* 0x0000680001e07983 */ /* 0x000f280000300800 */
[----:B-1----:R-:W4:Y:S04]  /*41e0*/  LDL.LU R225, [R1+0x6c] ;  /* 0x00006c0001e17983 */ /* 0x002f280000300800 */
[----:B------:R-:W4:Y:S04]  /*41f0*/  LDL.LU R226, [R1+0x70] ;  /* 0x0000700001e27983 */ /* 0x000f280000300800 */
[----:B------:R-:W4:Y:S01]  /*4200*/  LDL.LU R227, [R1+0x74] ;  /* 0x0000740001e37983 */ /* 0x000f220000300800 */
[----:B------:R-:W-:-:S05]  /*4210*/  FADD R211, R135, R211 ;  /* 0x000000d387d37221 */ /* 0x000fca0000000000 */
[----:B------:R0:W-:Y:S01]  /*4220*/  STL [R1+0x34], R211 ;  /* 0x000034d301007387 */ /* 0x0001e20000100800 */
[----:B------:R-:W-:-:S03]  /*4230*/  FADD R212, R136, R212 ;  /* 0x000000d488d47221 */ /* 0x000fc60000000000 */
[----:B0-----:R1:W5:Y:S01]  /*4240*/  LDL.LU R211, [R1+0xe4] ;  /* 0x0000e40001d37983 */ /* 0x0013620000300800 */
[----:B------:R-:W-:-:S03]  /*4250*/  FADD R213, R137, R213 ;  /* 0x000000d589d57221 */ /* 0x000fc60000000000 */
[----:B------:R0:W-:Y:S01]  /*4260*/  STL [R1+0x38], R212 ;  /* 0x000038d401007387 */ /* 0x0001e20000100800 */
[----:B------:R-:W-:-:S01]  /*4270*/  FADD R214, R138, R214 ;  /* 0x000000d68ad67221 */ /* 0x000fc20000000000 */
[----:B--2---:R-:W-:Y:S02]  /*4280*/  FADD R215, R139, R215 ;  /* 0x000000d78bd77221 */ /* 0x004fe40000000000 */
[----:B0-----:R1:W5:Y:S01]  /*4290*/  LDL.LU R212, [R1+0xe0] ;  /* 0x0000e00001d47983 */ /* 0x0013620000300800 */
[----:B---3--:R-:W-:-:S03]  /*42a0*/  FADD R216, R140, R216 ;  /* 0x000000d88cd87221 */ /* 0x008fc60000000000 */
[----:B------:R0:W-:Y:S01]  /*42b0*/  STL [R1+0x3c], R213 ;  /* 0x00003cd501007387 */ /* 0x0001e20000100800 */
[----:B----4-:R-:W-:-:S03]  /*42c0*/  FADD R217, R141, R217 ;  /* 0x000000d98dd97221 */ /* 0x010fc60000000000 */
[----:B0-----:R1:W5:Y:S01]  /*42d0*/  LDL.LU R213, [R1+0xdc] ;  /* 0x0000dc0001d57983 */ /* 0x0013620000300800 */
[----:B------:R-:W-:-:S03]  /*42e0*/  FADD R218, R142, R218 ;  /* 0x000000da8eda7221 */ /* 0x000fc60000000000 */
[----:B------:R0:W-:Y:S01]  /*42f0*/  STL [R1+0x40], R214 ;  /* 0x000040d601007387 */ /* 0x0001e20000100800 */
[----:B------:R-:W-:-:S01]  /*4300*/  FADD R219, R143, R219 ;  /* 0x000000db8fdb7221 */ /* 0x000fc20000000000 */
[----:B------:R-:W-:Y:S02]  /*4310*/  FADD R220, R144, R220 ;  /* 0x000000dc90dc7221 */ /* 0x000fe40000000000 */
[----:B0-----:R1:W5:Y:S04]  /*4320*/  LDL.LU R214, [R1+0xd8] ;  /* 0x0000d80001d67983 */ /* 0x0013680000300800 */
[----:B------:R0:W-:Y:S01]  /*4330*/  STL [R1+0x44], R215 ;  /* 0x000044d701007387 */ /* 0x0001e20000100800 */
[----:B------:R-:W-:-:S01]  /*4340*/  FADD R221, R145, R221 ;  /* 0x000000dd91dd7221 */ /* 0x000fc20000000000 */
[----:B------:R-:W-:-:S02]  /*4350*/  FADD R222, R146, R222 ;  /* 0x000000de92de7221 */ /* 0x000fc40000000000 */
[----:B0-----:R1:W5:Y:S04]  /*4360*/  LDL.LU R215, [R1+0xd4] ;  /* 0x0000d40001d77983 */ /* 0x0013680000300800 */
[----:B------:R0:W-:Y:S01]  /*4370*/  STL [R1+0x48], R216 ;  /* 0x000048d801007387 */ /* 0x0001e20000100800 */
[----:B------:R-:W-:-:S03]  /*4380*/  FADD R223, R147, R223 ;  /* 0x000000df93df7221 */ /* 0x000fc60000000000 */
        /* <DEDUP_REMOVED lines=13> */
[----:B------:R0:W-:Y:S04]  /*4460*/  STL [R1+0x5c], R221 ;  /* 0x00005cdd01007387 */ /* 0x0001e80000100800 */
        /* <DEDUP_REMOVED lines=12> */
[----:B0-----:R1:W5:Y:S01]  /*4530*/  LDL.LU R227, [R1+0xa4] ;  /* 0x0000a40001e37983 */ /* 0x0013620000300800 */
[----:B------:R-:W-:-:S05]  /*4540*/  UMOV UR6, URZ ;  /* 0x0000003f00067c82 */ /* 0x000fca0008000000 */
.L_x_32:
[----:B------:R-:W-:Y:S05]  /*4550*/  @!P1 BRA `(.L_x_33) ;  /* 0x0000000000049947 */ /* 0x000fea0003800000 */
[----:B------:R-:W-:Y:S01]  /*4560*/  BPT.TRAP 0x1 ;  /* 0x000000040000795c */ /* 0x000fe20000300000 */
.L_x_33:
[----:B------:R3:W-:Y:S04]  /*4570*/  STL [R1+0xa8], R2 ;  /* 0x0000a80201007387 */ /* 0x0007e80000100800 */
[----:B---3--:R-:W3:Y:S04]  /*4580*/  LDL R2, [R1+0x78] ;  /* 0x0000780001027983 */ /* 0x008ee80000100800 */
[----:B-----5:R4:W-:Y:S04]  /*4590*/  STL [R1+0xa4], R0 ;  /* 0x0000a40001007387 */ /* 0x0209e80000100800 */
[----:B----4-:R-:W4:Y:S01]  /*45a0*/  LDL R0, [R1+0x80] ;  /* 0x0000800001007983 */ /* 0x010f220000100800 */
[----:B0-----:R-:W-:Y:S01]  /*45b0*/  IMAD.U32 R229, RZ, RZ, UR26 ;  /* 0x0000001affe57e24 */ /* 0x001fe2000f8e00ff */
[----:B---3--:R-:W-:-:S02]  /*45c0*/  ISETP.NE.AND P0, PT, R2, RZ, PT ;  /* 0x000000ff0200720c */ /* 0x008fc40003f05270 */
[----:B------:R0:W5:Y:S11]  /*45d0*/  LDL.LU R2, [R1+0xa8] ;  /* 0x0000a80001027983 */ /* 0x0001760000300800 */
[----:B------:R-:W-:-:S05]  /*45e0*/  @P0 LEA R229, R229, UR12, 0x3 ;  /* 0x0000000ce5e50c11 */ /* 0x000fca000f8e18ff */
[----:B------:R-:W-:-:S05]  /*45f0*/  @P0 VIADD R229, R229, 0x58 ;  /* 0x00000058e5e50836 */ /* 0x000fca0000000000 */
[----:B----4-:R-:W-:Y:S02]  /*4600*/  @P0 PRMT R229, R0, 0x654, R229 ;  /* 0x0000065400e50816 */ /* 0x010fe400000000e5 */
[----:B------:R0:W5:Y:S01]  /*4610*/  LDL.LU R0, [R1+0xa4] ;  /* 0x0000a40001007983 */ /* 0x0001620000300800 */
[----:B------:R-:W-:Y:S01]  /*4620*/  UISETP.GT.U32.AND UP0, UPT, UR13, 0x1, UPT ;  /* 0x000000010d00788c */ /* 0x000fe2000bf04070 */
[----:B------:R0:W-:Y:S05]  /*4630*/  @P0 SYNCS.ARRIVE.TRANS64.RED.A1T0 RZ, [R229+URZ], RZ ;  /* 0x000000ffe5ff09a7 */ /* 0x0001ea000810043f */
[----:B------:R-:W-:-:S13]  /*4640*/  PLOP3.LUT P0, PT, PT, PT, UP0, 0x80, 0x0 ;  /* 0x000000000000781c */ /* 0x000fda0003f0f008 */
[----:B0-----:R-:W-:Y:S05]  /*4650*/  @P0 BRA `(.L_x_34) ;  /* 0x0000000000040947 */ /* 0x001fea0003800000 */
[----:B------:R-:W-:Y:S01]  /*4660*/  BPT.TRAP 0x1 ;  /* 0x000000040000795c */ /* 0x000fe20000300000 */
.L_x_34:
[----:B------:R-:W-:Y:S01]  /*4670*/  UIADD3 UR19, UR19, 0x1, URZ ;  /* 0x0000000113137890 */ /* 0x000fe2000fffe03f */
[C---:B------:R-:W-:Y:S01]  /*4680*/  ISETP.GT.AND P0, PT, R228.reuse, 0x1, PT ;  /* 0x00000001e400780c */ /* 0x040fe20003f04270 */
[----:B------:R-:W-:Y:S01]  /*4690*/  UIADD3 UR26, UR26, 0x1, URZ ;  /* 0x000000011a1a7890 */ /* 0x000fe2000fffe03f */
[----:B------:R-:W-:Y:S01]  /*46a0*/  VIADD R228, R228, 0xffffffff ;  /* 0xffffffffe4e47836 */ /* 0x000fe20000000000 */
[----:B------:R-:W-:Y:S02]  /*46b0*/  UISETP.NE.AND UP0, UPT, UR19, 0xb, UPT ;  /* 0x0000000b1300788c */ /* 0x000fe4000bf05270 */
[----:B------:R-:W-:Y:S02]  /*46c0*/  UISETP.NE.AND UP1, UPT, UR26, 0xb, UPT ;  /* 0x0000000b1a00788c */ /* 0x000fe4000bf25270 */
[----:B------:R-:W-:Y:S02]  /*46d0*/  USEL UR8, URZ, 0x1, UP0 ;  /* 0x000000013f087887 */ /* 0x000fe40008000000 */
[----:B------:R-:W-:-:S02]  /*46e0*/  USEL UR19, UR19, URZ, UP0 ;  /* 0x0000003f13137287 */ /* 0x000fc40008000000 */
[----:B------:R-:W-:Y:S02]  /*46f0*/  USEL UR26, UR26, URZ, UP1 ;  /* 0x0000003f1a1a7287 */ /* 0x000fe40008800000 */
[----:B------:R-:W-:Y:S01]  /*4700*/  LOP3.LUT R227, R227, UR8, RZ, 0x3c, !PT ;  /* 0x00000008e3e37c12 */ /* 0x000fe2000f8e3cff */
[----:B------:R-:W-:Y:S01]  /*4710*/  UMOV UR8, 0x1 ;  /* 0x0000000100087882 */ /* 0x000fe20000000000 */
[----:B------:R-:W-:Y:S08]  /*4720*/  @P0 BRA `(.L_x_35) ;  /* 0xffffffec00680947 */ /* 0x000ff0000383ffff */
.L_x_27:
[----:B------:R-:W-:-:S04]  /*4730*/  UISETP.NE.AND UP0, UPT, UR6, URZ, UPT ;  /* 0x0000003f0600728c */ /* 0x000fc8000bf05270 */
[----:B------:R-:W-:-:S06]  /*4740*/  USEL UR6, URZ, 0x1, !UP0 ;  /* 0x000000013f067887 */ /* 0x000fcc000c000000 */
[----:B------:R-:W-:-:S13]  /*4750*/  ISETP.NE.AND P0, PT, RZ, UR6, PT ;  /* 0x00000006ff007c0c */ /* 0x000fda000bf05270 */
[----:B------:R-:W-:Y:S05]  /*4760*/  @!P0 BRA `(.L_x_36) ;  /* 0x0000000c00dc8947 */ /* 0x000fea0003800000 */
[----:B------:R-:W3:Y:S04]  /*4770*/  LDL.LU R227, [R1+0x74] ;  /* 0x0000740001e37983 */ /* 0x000ee80000300800 */
[----:B---3--:R0:W-:Y:S04]  /*4780*/  STL [R1+0xa4], R227 ;  /* 0x0000a4e301007387 */ /* 0x0081e80000100800 */
[----:B0-----:R-:W3:Y:S04]  /*4790*/  LDL.LU R227, [R1+0x70] ;  /* 0x0000700001e37983 */ /* 0x001ee80000300800 */
        /* <DEDUP_REMOVED lines=55> */
[----:B0-----:R-:W3:Y:S01]  /*4b10*/  LDL.LU R227, [R1] ;  /* 0x0000000001e37983 */ /* 0x001ee20000300800 */
[----:B------:R-:W-:-:S02]  /*4b20*/  WARPGROUP.DEPBAR.LE gsb0, 0x0 ;  /* 0x00008000000079c5 */ /* 0x000fc40000010000 */
[----:B------:R-:W-:Y:S01]  /*4b30*/  FADD R226, R24, R226 ;  /* 0x000000e218e27221 */ /* 0x000fe20000000000 */
        /* <DEDUP_REMOVED lines=95> */
[----:B-----5:R-:W-:Y:S01]  /*5130*/  FADD R2, R120, R2 ;  /* 0x0000000278027221 */ /* 0x020fe20000000000 */
[----:B------:R-:W-:Y:S01]  /*5140*/  FADD R0, R121, R0 ;  /* 0x0000000079007221 */ /* 0x000fe20000000000 */
[----:B---3--:R-:W-:-:S05]  /*5150*/  FADD R227, R122, R227 ;  /* 0x000000e37ae37221 */ /* 0x008fca0000000000 */
[----:B------:R0:W-:Y:S04]  /*5160*/  STL [R1], R227 ;  /* 0x000000e301007387 */ /* 0x0001e80000100800 */
[----:B0-----:R-:W3:Y:S02]  /*5170*/  LDL.LU R227, [R1+0x114] ;  /* 0x0001140001e37983 */ /* 0x001ee40000300800 */
[----:B---3--:R-:W-:-:S05]  /*5180*/  FADD R227, R123, R227 ;  /* 0x000000e37be37221 */ /* 0x008fca0000000000 */
[----:B------:R0:W-:Y:S04]  /*5190*/  STL [R1+0x4], R227 ;  /* 0x000004e301007387 */ /* 0x0001e80000100800 */
        /* <DEDUP_REMOVED lines=83> */
[----:B------:R0:W-:Y:S02]  /*56d0*/  STL [R1+0x74], R227 ;  /* 0x000074e301007387 */ /* 0x0001e40000100800 */
.L_x_36:
[----:B0-----:R-:W-:-:S04]  /*56e0*/  IMAD.U32 R227, RZ, RZ, UR31 ;  /* 0x0000001fffe37e24 */ /* 0x001fc8000f8e00ff */
[----:B------:R0:W-:Y:S01]  /*56f0*/  SYNCS.ARRIVE.TRANS64.A1T0 RZ, [R227+UR29], RZ ;  /* 0x000000ffe3ff79a7 */ /* 0x0001e2000810001d */
[----:B------:R-:W-:Y:S02]  /*5700*/  WARPGROUP.DEPBAR.LE gsb0, 0x0 ;  /* 0x00008000000079c5 */ /* 0x000fe40000010000 */
[----:B------:R-:W3:Y:S02]  /*5710*/  LDC R24, c[0x0][0x28c] ;  /* 0x0000a300ff187b82 */ /* 0x000ee40000000800 */
[----:B---3--:R-:W-:-:S13]  /*5720*/  ISETP.GE.AND P0, PT, R24, 0x1, PT ;  /* 0x000000011800780c */ /* 0x008fda0003f06270 */
[----:B0-----:R-:W-:Y:S05]  /*5730*/  @!P0 BRA `(.L_x_37) ;  /* 0x0000000000608947 */ /* 0x001fea0003800000 */
[----:B------:R-:W-:-:S06]  /*5740*/  UISETP.NE.AND UP0, UPT, UR27, 0x3, UPT ;  /* 0x000000031b00788c */ /* 0x000fcc000bf05270 */
[----:B------:R-:W-:-:S13]  /*5750*/  PLOP3.LUT P0, PT, PT, PT, UP0, 0x80, 0x0 ;  /* 0x000000000000781c */ /* 0x000fda0003f0f008 */
[----:B------:R-:W-:Y:S05]  /*5760*/  @!P0 BRA `(.L_x_38) ;  /* 0x0000000000048947 */ /* 0x000fea0003800000 */
[----:B------:R-:W-:Y:S01]  /*5770*/  BPT.TRAP 0x1 ;  /* 0x000000040000795c */ /* 0x000fe20000300000 */
.L_x_38:
[----:B-----5:R0:W-:Y:S04]  /*5780*/  STL [R1+0xa4], R0 ;  /* 0x0000a40001007387 */ /* 0x0201e80000100800 */
[----:B------:R-:W3:Y:S04]  /*5790*/  LDL R227, [R1+0x80] ;  /* 0x0000800001e37983 */ /* 0x000ee80000100800 */
[----:B0-----:R-:W4:Y:S02]  /*57a0*/  LDL R0, [R1+0x78] ;  /* 0x0000780001007983 */ /* 0x001f240000100800 */
[----:B----4-:R-:W-:-:S02]  /*57b0*/  ISETP.NE.AND P0, PT, R0, RZ, PT ;  /* 0x000000ff0000720c */ /* 0x010fc40003f05270 */
[----:B------:R0:W5:Y:S11]  /*57c0*/  LDL.LU R0, [R1+0xa4] ;  /* 0x0000a40001007983 */ /* 0x0001760000300800 */
[----:B------:R-:W-:-:S05]  /*57d0*/  VOTEU.ANY UP0, P0 ;  /* 0x00000000003f7886 */ /* 0x000fca0000000100 */
[----:B------:R-:W-:-:S06]  /*57e0*/  @UP0 UIADD3 UR6, UR16, UR5, URZ ;  /* 0x0000000510060290 */ /* 0x000fcc000fffe03f */
[----:B------:R-:W-:-:S04]  /*57f0*/  IMAD.U32 R24, RZ, RZ, UR6 ;  /* 0x00000006ff187e24 */ /* 0x000fc8000f8e00ff */
[----:B------:R-:W-:-:S04]  /*5800*/  @P0 IMAD.WIDE.U32 R24, R24, -0x45d1745d, RZ ;  /* 0xba2e8ba318180825 */ /* 0x000fc800078e00ff */
[----:B------:R-:W-:Y:S01]  /*5810*/  IMAD.U32 R27, RZ, RZ, UR6 ;  /* 0x00000006ff1b7e24 */ /* 0x000fe2000f8e00ff */
[----:B------:R-:W-:-:S05]  /*5820*/  @P0 SHF.R.U32.HI R24, RZ, 0x3, R25 ;  /* 0x00000003ff180819 */ /* 0x000fca0000011619 */
[----:B------:R-:W-:-:S05]  /*5830*/  @P0 IMAD R24, R24, -0xb, R27 ;  /* 0xfffffff518180824 */ /* 0x000fca00078e021b */
[----:B------:R-:W-:Y:S01]  /*5840*/  @P0 LEA R24, R24, UR12, 0x3 ;  /* 0x0000000c18180c11 */ /* 0x000fe2000f8e18ff */
[----:B------:R-:W-:-:S04]  /*5850*/  UISETP.GT.U32.AND UP0, UPT, UR13, 0x1, UPT ;  /* 0x000000010d00788c */ /* 0x000fc8000bf04070 */
[----:B------:R-:W-:-:S05]  /*5860*/  @P0 VIADD R24, R24, 0x58 ;  /* 0x0000005818180836 */ /* 0x000fca0000000000 */
[----:B---3--:R-:W-:-:S04]  /*5870*/  @P0 PRMT R24, R227, 0x654, R24 ;  /* 0x00000654e3180816 */ /* 0x008fc80000000018 */
[----:B------:R0:W-:Y:S01]  /*5880*/  @P0 SYNCS.ARRIVE.TRANS64.RED.A1T0 RZ, [R24+URZ], RZ ;  /* 0x000000ff18ff09a7 */ /* 0x0001e2000810043f */
[----:B------:R-:W-:-:S13]  /*5890*/  PLOP3.LUT P0, PT, PT, PT, UP0, 0x80, 0x0 ;  /* 0x000000000000781c */ /* 0x000fda0003f0f008 */
[----:B0-----:R-:W-:Y:S05]  /*58a0*/  @P0 BRA `(.L_x_37) ;  /* 0x0000000000040947 */ /* 0x001fea0003800000 */
[----:B------:R-:W-:Y:S01]  /*58b0*/  BPT.TRAP 0x1 ;  /* 0x000000040000795c */ /* 0x000fe20000300000 */
.L_x_37:
[----:B------:R-:W0:Y:S01]  /*58c0*/  S2R R25, SR_TID.X ;  /* 0x0000000000197919 */ /* 0x000e220000002100 */
[----:B------:R-:W-:Y:S01]  /*58d0*/  IMAD.U32 R24, RZ, RZ, UR30 ;  /* 0x0000001eff187e24 */ /* 0x000fe2000f8e00ff */
[----:B------:R-:W-:Y:S01]  /*58e0*/  UIADD3 UR5, UR28, UR5, URZ ;  /* 0x000000051c057290 */ /* 0x000fe2000fffe03f */
[----:B------:R-:W3:Y:S01]  /*58f0*/  LDC R35, c[0x0][0x288] ;  /* 0x0000a200ff237b82 */ /* 0x000ee20000000800 */
[----:B------:R-:W-:Y:S02]  /*5900*/  UISETP.GE.U32.AND UP1, UPT, UR28, 0xb, UPT ;  /* 0x0000000b1c00788c */ /* 0x000fe4000bf26070 */
[----:B------:R-:W-:Y:S01]  /*5910*/  SHF.L.U32 R24, R24, 0x1f, RZ ;  /* 0x0000001f18187819 */ /* 0x000fe200000006ff */
[----:B------:R-:W-:Y:S02]  /*5920*/  UISETP.GT.U32.AND UP0, UPT, UR5, 0xa, UPT ;  /* 0x0000000a0500788c */ /* 0x000fe4000bf04070 */
[----:B------:R-:W-:Y:S01]  /*5930*/  UIMAD.WIDE.U32 UR6, UR5, -0x45d1745d, URZ ;  /* 0xba2e8ba3050678a5 */ /* 0x000fe2000f8e003f */
[----:B------:R-:W4:Y:S01]  /*5940*/  SYNCS.PHASECHK.TRANS64.TRYWAIT P0, [UR17+0x8], R24 ;  /* 0x00000818ff0075a7 */ /* 0x000f220008000151 */
[----:B------:R-:W-:-:S02]  /*5950*/  UISETP.LT.U32.AND UP0, UPT, UR28, 0xb, UP0 ;  /* 0x0000000b1c00788c */ /* 0x000fc40008701070 */
[----:B------:R-:W-:Y:S02]  /*5960*/  USHF.R.U32.HI UR6, URZ, 0x3, UR7 ;  /* 0x000000033f067899 */ /* 0x000fe40008011607 */
[----:B------:R-:W-:Y:S02]  /*5970*/  USEL UR8, URZ, 0x1, !UP0 ;  /* 0x000000013f087887 */ /* 0x000fe4000c000000 */
[----:B------:R-:W-:Y:S02]  /*5980*/  UIMAD UR5, UR6, -0xb, UR5 ;  /* 0xfffffff5060578a4 */ /* 0x000fe4000f8e0205 */
[----:B------:R-:W-:-:S04]  /*5990*/  ULOP3.LUT UR4, UR4, UR8, URZ, 0x3c, !UPT ;  /* 0x0000000804047292 */ /* 0x000fc8000f8e3c3f */
[----:B------:R-:W-:Y:S01]  /*59a0*/  @UP1 ULOP3.LUT UR4, UR4, 0x1, UR6, 0x78, !UPT ;  /* 0x0000000104041892 */ /* 0x000fe2000f8e7806 */
[----:B0-----:R-:W-:-:S04]  /*59b0*/  SHF.R.S32.HI R26, RZ, 0x1f, R25 ;  /* 0x0000001fff1a7819 */ /* 0x001fc80000011419 */
[----:B------:R-:W-:-:S04]  /*59c0*/  LEA.HI R26, R26, R25, RZ, 0x7 ;  /* 0x000000191a1a7211 */ /* 0x000fc800078f38ff */
[----:B------:R-:W-:-:S05]  /*59d0*/  LOP3.LUT R26, R26, 0xffffff80, RZ, 0xc0, !PT ;  /* 0xffffff801a1a7812 */ /* 0x000fca00078ec0ff */
[----:B------:R-:W-:-:S05]  /*59e0*/  IMAD.IADD R26, R25, 0x1, -R26 ;  /* 0x00000001191a7824 */ /* 0x000fca00078e0a1a */
[----:B------:R-:W-:-:S04]  /*59f0*/  SHF.R.S32.HI R25, RZ, 0x1f, R26 ;  /* 0x0000001fff197819 */ /* 0x000fc8000001141a */
[----:B------:R-:W-:-:S04]  /*5a00*/  LEA.HI R25, R25, R26, RZ, 0x2 ;  /* 0x0000001a19197211 */ /* 0x000fc800078f10ff */
[----:B------:R-:W-:-:S05]  /*5a10*/  LOP3.LUT R25, R25, 0xfffffffc, RZ, 0xc0, !PT ;  /* 0xfffffffc19197812 */ /* 0x000fca00078ec0ff */
[----:B------:R-:W-:-:S04]  /*5a20*/  IMAD.IADD R40, R26, 0x1, -R25 ;  /* 0x000000011a287824 */ /* 0x000fc800078e0a19 */
[----:B------:R-:W-:Y:S01]  /*5a30*/  IMAD.SHL.U32 R32, R40, 0x2, RZ ;  /* 0x0000000228207824 */ /* 0x000fe200078e00ff */
[----:B---34-:R-:W-:Y:S06]  /*5a40*/  @!P0 BRA `(.L_x_39) ;  /* 0x000000ac008c8947 */ /* 0x018fec0003800000 */
.L_x_332:
[----:B-----5:R3:W-:Y:S01]  /*5a50*/  STL [R1+0xa8], R2 ;  /* 0x0000a80201007387 */ /* 0x0207e20000100800 */
[----:B------:R-:W-:Y:S01]  /*5a60*/  ULDC UR8, c[0x0][0x284] ;  /* 0x0000a10000087ab9 */ /* 0x000fe20000000800 */
[----:B------:R-:W-:Y:S01]  /*5a70*/  SHF.R.S32.HI R33, RZ, 0x1f, R32 ;  /* 0x0000001fff217819 */ /* 0x000fe20000011420 */
[----:B------:R-:W-:Y:S01]  /*5a80*/  ULDC.64 UR6, c[0x0][0x5d0] ;  /* 0x0001740000067ab9 */ /* 0x000fe20000000a00 */
[----:B---3--:R-:W3:Y:S04]  /*5a90*/  LDL.LU R2, [R1+0x90] ;  /* 0x0000900001027983 */ /* 0x008ee80000300800 */
[----:B------:R4:W-:Y:S04]  /*5aa0*/  STL [R1+0xa4], R0 ;  /* 0x0000a40001007387 */ /* 0x0009e80000100800 */
[----:B------:R-:W2:Y:S04]  /*5ab0*/  LDL R227, [R1+0x7c] ;  /* 0x00007c0001e37983 */ /* 0x000ea80000100800 */
[----:B----4-:R-:W4:Y:S01]  /*5ac0*/  LDL R0, [R1+0x8c] ;  /* 0x00008c0001007983 */ /* 0x010f220000100800 */
[----:B---3--:R-:W-:-:S03]  /*5ad0*/  IMAD.SHL.U32 R37, R2, 0x100, RZ ;  /* 0x0000010002257824 */ /* 0x008fc600078e00ff */
[----:B------:R3:W5:Y:S01]  /*5ae0*/  LDL.LU R2, [R1+0xa8] ;  /* 0x0000a80001027983 */ /* 0x0007620000300800 */
[----:B----4-:R-:W-:-:S03]  /*5af0*/  IMAD.SHL.U32 R34, R0, 0x40, RZ ;  /* 0x0000004000227824 */ /* 0x010fc600078e00ff */
[----:B------:R3:W5:Y:S02]  /*5b00*/  LDL.LU R0, [R1+0xa4] ;  /* 0x0000a40001007983 */ /* 0x0007640000300800 */
[----:B------:R-:W-:Y:S02]  /*5b10*/  ISETP.GE.AND P0, PT, R34, UR8, PT ;  /* 0x0000000822007c0c */ /* 0x000fe4000bf06270 */
[----:B--2---:R-:W-:Y:S02]  /*5b20*/  SHF.R.S32.HI R38, RZ, 0x1f, R227 ;  /* 0x0000001fff267819 */ /* 0x004fe400000114e3 */
[----:B------:R-:W-:Y:S01]  /*5b30*/  ISETP.GE.OR P0, PT, R37, R35, P0 ;  /* 0x000000232500720c */ /* 0x000fe20000706670 */
[----:B0-----:R-:W-:-:S04]  /*5b40*/  IMAD.WIDE.U32 R24, R227, UR6, R32 ;  /* 0x00000006e3187c25 */ /* 0x001fc8000f8e0020 */
[----:B------:R-:W-:Y:S01]  /*5b50*/  IMAD R26, R38, UR6, RZ ;  /* 0x00000006261a7c24 */ /* 0x000fe2000f8e02ff */
[----:B------:R-:W-:Y:S02]  /*5b60*/  SHF.R.S32.HI R36, RZ, 0x1f, R37 ;  /* 0x0000001fff247819 */ /* 0x000fe40000011425 */
[----:B------:R-:W-:Y:S01]  /*5b70*/  IADD3 R24, P1, R37, R24, RZ ;  /* 0x0000001825187210 */ /* 0x000fe20007f3e0ff */
[----:B------:R-:W-:-:S05]  /*5b80*/  IMAD R27, R227, UR7, R26 ;  /* 0x00000007e31b7c24 */ /* 0x000fca000f8e021a */
[----:B------:R-:W-:Y:S01]  /*5b90*/  IADD3.X R25, R36, R25, R27, P1, !PT ;  /* 0x0000001924197210 */ /* 0x000fe20000ffe41b */
[----:B---3--:R-:W-:Y:S06]  /*5ba0*/  @P0 BRA `(.L_x_40) ;  /* 0x0000008c00cc0947 */ /* 0x008fec0003800000 */
[----:B------:R0:W-:Y:S01]  /*5bb0*/  STL.64 [R1+0xb0], R4 ;  /* 0x0000b00401007387 */ /* 0x0001e20000100a00 */
[----:B------:R-:W2:Y:S01]  /*5bc0*/  LDC.64 R28, c[0x0][0x5c8] ;  /* 0x00017200ff1c7b82 */ /* 0x000ea20000000a00 */
[----:B------:R-:W-:Y:S02]  /*5bd0*/  ULDC.64 UR6, c[0x0][0x5c0] ;  /* 0x0001700000067ab9 */ /* 0x000fe40000000a00 */
[----:B0-----:R-:W3:Y:S04]  /*5be0*/  LDL.64 R4, [R1+0x98] ;  /* 0x0000980001047983 */ /* 0x001ee80000100a00 */
[----:B-----5:R0:W-:Y:S04]  /*5bf0*/  STL [R1+0xa8], R2 ;  /* 0x0000a80201007387 */ /* 0x0201e80000100800 */
[----:B0-----:R-:W3:Y:S04]  /*5c00*/  LDL.LU R2, [R1+0x8c] ;  /* 0x00008c0001027983 */ /* 0x001ee80000300800 */
[----:B------:R0:W-:Y:S04]  /*5c10*/  STL [R1+0xa4], R0 ;  /* 0x0000a40001007387 */ /* 0x0001e80000100800 */
[----:B0-----:R-:W4:Y:S01]  /*5c20*/  LDL R0, [R1+0x94] ;  /* 0x0000940001007983 */ /* 0x001f220000100800 */
[----:B---3--:R-:W-:-:S03]  /*5c30*/  IMAD.WIDE R30, R2, 0x40, R4 ;  /* 0x00000040021e7825 */ /* 0x008fc600078e0204 */
[----:B------:R0:W5:Y:S04]  /*5c40*/  LDL.LU.64 R4, [R1+0xb0] ;  /* 0x0000b00001047983 */ /* 0x0001680000300a00 */
[----:B------:R0:W5:Y:S01]  /*5c50*/  LDL.LU R2, [R1+0xa8] ;  /* 0x0000a80001027983 */ /* 0x0001620000300800 */
[-C--:B--2---:R-:W-:Y:S02]  /*5c60*/  IMAD R26, R31, R28.reuse, RZ ;  /* 0x0000001c1f1a7224 */ /* 0x084fe400078e02ff */
[----:B------:R-:W-:-:S04]  /*5c70*/  IMAD.WIDE.U32 R24, R30, R28, R24 ;  /* 0x0000001c1e187225 */ /* 0x000fc800078e0018 */
[----:B------:R-:W-:Y:S01]  /*5c80*/  IMAD R27, R30, R29, R26 ;  /* 0x0000001d1e1b7224 */ /* 0x000fe200078e021a */
[----:B------:R-:W-:Y:S01]  /*5c90*/  LEA R26, P0, R28, R24, 0x3 ;  /* 0x000000181c1a7211 */ /* 0x000fe200078018ff */
[----:B----4-:R-:W-:Y:S01]  /*5ca0*/  IMAD.IADD R39, R0, 0x1, -R34 ;  /* 0x0000000100277824 */ /* 0x010fe200078e0a22 */
[----:B------:R-:W-:Y:S01]  /*5cb0*/  IADD3 R24, P1, R24, UR6, RZ ;  /* 0x0000000618187c10 */ /* 0x000fe2000ff3e0ff */
[----:B------:R0:W5:Y:S01]  /*5cc0*/  LDL.LU R0, [R1+0xa4] ;  /* 0x0000a40001007983 */ /* 0x0001620000300800 */
[----:B------:R-:W-:Y:S01]  /*5cd0*/  IMAD.IADD R27, R25, 0x1, R27 ;  /* 0x00000001191b7824 */ /* 0x000fe200078e021b */
[----:B------:R-:W-:-:S04]  /*5ce0*/  IADD3 R26, P3, R26, UR6, RZ ;  /* 0x000000061a1a7c10 */ /* 0x000fc8000ff7e0ff */
[----:B------:R-:W-:Y:S01]  /*5cf0*/  LEA.HI.X R29, R28, R27, R29, 0x3, P0 ;  /* 0x0000001b1c1d7211 */ /* 0x000fe200000f1c1d */
[----:B------:R-:W-:Y:S01]  /*5d00*/  IMAD R28, R40, -0x2, R35 ;  /* 0xfffffffe281c7824 */ /* 0x000fe200078e0223 */
[----:B------:R-:W-:Y:S01]  /*5d10*/  FSETP.NEU.AND P0, PT, RZ, UR25, PT ;  /* 0x00000019ff007c0b */ /* 0x000fe2000bf0d000 */
[----:B------:R-:W-:Y:S01]  /*5d20*/  BSSY B0, `(.L_x_40) ;  /* 0x00008db000007945 */ /* 0x000fe20003800000 */
[----:B------:R-:W-:Y:S02]  /*5d30*/  IADD3.X R25, R27, UR7, RZ, P1, !PT ;  /* 0x000000071b197c10 */ /* 0x000fe40008ffe4ff */
[----:B------:R-:W-:Y:S01]  /*5d40*/  IADD3.X R27, R29, UR7, RZ, P3, !PT ;  /* 0x000000071d1b7c10 */ /* 0x000fe20009ffe4ff */
[----:B------:R-:W-:-:S08]  /*5d50*/  IMAD.IADD R34, R28, 0x1, -R37 ;  /* 0x000000011c227824 */ /* 0x000fd000078e0a25 */
[----:B0-----:R-:W-:Y:S05]  /*5d60*/  @!P0 BRA `(.L_x_41) ;  /* 0x0000006800d88947 */ /* 0x001fea0003800000 */
[----:B------:R-:W-:Y:S01]  /*5d70*/  ULDC.64 UR6, c[0x0][0x5b8] ;  /* 0x00016e0000067ab9 */ /* 0x000fe20000000a00 */
[----:B------:R-:W-:Y:S01]  /*5d80*/  ULDC.64 UR8, c[0x0][0x5a8] ;  /* 0x00016a0000087ab9 */ /* 0x000fe20000000a00 */
[----:B------:R-:W-:Y:S01]  /*5d90*/  IMAD.WIDE.U32 R32, R227, UR6, R32 ;  /* 0x00000006e3207c25 */ /* 0x000fe2000f8e0020 */
[----:B------:R-:W-:Y:S03]  /*5da0*/  BSSY B1, `(.L_x_42) ;  /* 0x0000010000017945 */ /* 0x000fe60003800000 */
[----:B------:R-:W-:Y:S01]  /*5db0*/  IMAD R28, R38, UR6, RZ ;  /* 0x00000006261c7c24 */ /* 0x000fe2000f8e02ff */
[----:B------:R-:W-:-:S03]  /*5dc0*/  IADD3 R32, P0, R37, R32, RZ ;  /* 0x0000002025207210 */ /* 0x000fc60007f1e0ff */
[----:B------:R-:W-:Y:S01]  /*5dd0*/  IMAD R29, R227, UR7, R28 ;  /* 0x00000007e31d7c24 */ /* 0x000fe2000f8e021c */
[----:B------:R-:W-:Y:S02]  /*5de0*/  ULDC.64 UR6, c[0x0][0x5b0] ;  /* 0x00016c0000067ab9 */ /* 0x000fe40000000a00 */
[----:B------:R-:W-:Y:S02]  /*5df0*/  IMAD R35, R31, UR6, RZ ;  /* 0x000000061f237c24 */ /* 0x000fe4000f8e02ff */
[----:B------:R-:W-:Y:S02]  /*5e00*/  IADD3.X R33, R36, R33, R29, P0, !PT ;  /* 0x0000002124217210 */ /* 0x000fe400007fe41d */
[----:B------:R-:W-:Y:S01]  /*5e10*/  ISETP.GE.AND P0, PT, R39, 0x1, PT ;  /* 0x000000012700780c */ /* 0x000fe20003f06270 */
[C---:B------:R-:W-:Y:S02]  /*5e20*/  IMAD R35, R30.reuse, UR7, R35 ;  /* 0x000000071e237c24 */ /* 0x040fe4000f8e0223 */
[----:B------:R-:W-:Y:S01]  /*5e30*/  IMAD.WIDE.U32 R28, R30, UR6, R32 ;  /* 0x000000061e1c7c25 */ /* 0x000fe2000f8e0020 */
[----:B------:R-:W-:-:S02]  /*5e40*/  ISETP.LT.OR P4, PT, R34, 0x1, !P0 ;  /* 0x000000012200780c */ /* 0x000fc40004781670 */
[----:B------:R-:W-:-:S04]  /*5e50*/  IADD3 R28, P1, R28, UR8, RZ ;  /* 0x000000081c1c7c10 */ /* 0x000fc8000ff3e0ff */
[--C-:B------:R-:W-:Y:S02]  /*5e60*/  IADD3.X R29, R29, UR9, R35.reuse, P1, !PT ;  /* 0x000000091d1d7c10 */ /* 0x100fe40008ffe423 */
[----:B------:R-:W-:-:S05]  /*5e70*/  PRMT R35, RZ, 0x7610, R35 ;  /* 0x00007610ff237816 */ /* 0x000fca0000000023 */
[----:B------:R-:W-:Y:S05]  /*5e80*/  @P4 BRA `(.L_x_43) ;  /* 0x0000000000044947 */ /* 0x000fea0003800000 */
[----:B------:R0:W5:Y:S02]  /*5e90*/  LDG.E.U8 R35, desc[UR22][R28.64] ;  /* 0x000000161c237981 */ /* 0x000164000c1e1100 */
.L_x_43:
[----:B------:R-:W-:Y:S05]  /*5ea0*/  BSYNC B1 ;  /* 0x0000000000017941 */ /* 0x000fea0003800000 */
.L_x_42:
[----:B-----5:R-:W-:Y:S01]  /*5eb0*/  LOP3.LUT R35, R35, 0xff, RZ, 0xc0, !PT ;  /* 0x000000ff23237812 */ /* 0x020fe200078ec0ff */
[----:B------:R-:W-:Y:S01]  /*5ec0*/  BSSY B1, `(.L_x_44) ;  /* 0x000000b000017945 */ /* 0x000fe20003800000 */
[----:B------:R-:W-:Y:S02]  /*5ed0*/  ISETP.LT.OR P3, PT, R34, 0x2, !P0 ;  /* 0x000000022200780c */ /* 0x000fe40004761670 */
[----:B------:R-:W-:-:S05]  /*5ee0*/  F2FP.F16.E4M3.UNPACK_B R35, R35 ;  /* 0x00000023ff23723e */ /* 0x000fca00020006ff */
[----:B------:R-:W-:-:S05]  /*5ef0*/  HADD2.F32 R35, -RZ, R35.H0_H0 ;  /* 0x20000023ff237230 */ /* 0x000fca0000004100 */
[----:B------:R-:W-:-:S04]  /*5f00*/  FMUL R35, R35, UR25 ;  /* 0x0000001923237c20 */ /* 0x000fc80008400000 */
[----:B------:R-:W-:-:S05]  /*5f10*/  FFMA R35, R226, UR24, R35 ;  /* 0x00000018e2237c23 */ /* 0x000fca0008000023 */
[----:B------:R-:W-:Y:S02]  /*5f20*/  F2FP.SATFINITE.E4M3.F32.PACK_AB_MERGE_C R37, RZ, R35, RZ ;  /* 0x00000023ff25723e */ /* 0x000fe400048070ff */
[----:B------:R-:W-:-:S03]  /*5f30*/  PRMT R35, RZ, 0x7610, R35 ;  /* 0x00007610ff237816 */ /* 0x000fc60000000023 */
[----:B------:R2:W-:Y:S01]  /*5f40*/  @!P4 STG.E.U8 desc[UR22][R24.64], R37 ;  /* 0x000000251800c986 */ /* 0x0005e2000c101116 */
[----:B------:R-:W-:Y:S05]  /*5f50*/  @P3 BRA `(.L_x_45) ;  /* 0x0000000000043947 */ /* 0x000fea0003800000 */
[----:B------:R3:W5:Y:S02]  /*5f60*/  LDG.E.U8 R35, desc[UR22][R28.64+0x1] ;  /* 0x000001161c237981 */ /* 0x000764000c1e1100 */
.L_x_45:
[----:B------:R-:W-:Y:S05]  /*5f70*/  BSYNC B1 ;  /* 0x0000000000017941 */ /* 0x000fea0003800000 */
.L_x_44:
[----:B-----5:R-:W-:Y:S01]  /*5f80*/  LOP3.LUT R35, R35, 0xff, RZ, 0xc0, !PT ;  /* 0x000000ff23237812 */ /* 0x020fe200078ec0ff */
[----:B------:R-:W-:Y:S01]  /*5f90*/  BSSY B1, `(.L_x_46) ;  /* 0x0000013000017945 */ /* 0x000fe20003800000 */
[----:B--2---:R-:W-:Y:S02]  /*5fa0*/  IADD3 R37, P1, R30, 0x8, RZ ;  /* 0x000000081e257810 */ /* 0x004fe40007f3e0ff */
[----:B------:R-:W-:-:S03]  /*5fb0*/  F2FP.F16.E4M3.UNPACK_B R35, R35 ;  /* 0x00000023ff23723e */ /* 0x000fc600020006ff */
[----:B------:R-:W-:Y:S01]  /*5fc0*/  IMAD.X R31, RZ, RZ, R31, P1 ;  /* 0x000000ffff1f7224 */ /* 0x000fe200008e061f */
[----:B------:R-:W-:Y:S01]  /*5fd0*/  ISETP.GE.AND P1, PT, R39, 0x9, PT ;  /* 0x000000092700780c */ /* 0x000fe20003f26270 */
[----:B------:R-:W-:Y:S02]  /*5fe0*/  HADD2.F32 R35, -RZ, R35.H0_H0 ;  /* 0x20000023ff237230 */ /* 0x000fe40000004100 */
[----:B------:R-:W-:Y:S01]  /*5ff0*/  IMAD R36, R31, UR6, RZ ;  /* 0x000000061f247c24 */ /* 0x000fe2000f8e02ff */
[----:B------:R-:W-:Y:S01]  /*6000*/  ISETP.LT.OR P5, PT, R34, 0x1, !P1 ;  /* 0x000000012200780c */ /* 0x000fe20004fa1670 */
[----:B------:R-:W-:-:S04]  /*6010*/  IMAD.WIDE.U32 R32, R37, UR6, R32 ;  /* 0x0000000625207c25 */ /* 0x000fc8000f8e0020 */
[----:B------:R-:W-:Y:S01]  /*6020*/  FMUL R30, R35, UR25 ;  /* 0x00000019231e7c20 */ /* 0x000fe20008400000 */
[----:B------:R-:W-:-:S03]  /*6030*/  IMAD R37, R37, UR7, R36 ;  /* 0x0000000725257c24 */ /* 0x000fc6000f8e0224 */
[----:B------:R-:W-:Y:S01]  /*6040*/  FFMA R225, R225, UR24, R30 ;  /* 0x00000018e1e17c23 */ /* 0x000fe2000800001e */
[----:B------:R-:W-:Y:S02]  /*6050*/  IADD3 R30, P4, R32, UR8, RZ ;  /* 0x00000008201e7c10 */ /* 0x000fe4000ff9e0ff */
[----:B------:R-:W-:Y:S02]  /*6060*/  PRMT R32, RZ, 0x7610, R32 ;  /* 0x00007610ff207816 */ /* 0x000fe40000000020 */
[----:B------:R-:W-:Y:S02]  /*6070*/  F2FP.SATFINITE.E4M3.F32.PACK_AB_MERGE_C R225, RZ, R225, RZ ;  /* 0x000000e1ffe1723e */ /* 0x000fe400048070ff */
[----:B------:R-:W-:-:S03]  /*6080*/  IADD3.X R31, R33, UR9, R37, P4, !PT ;  /* 0x00000009211f7c10 */ /* 0x000fc6000a7fe425 */
[----:B------:R2:W-:Y:S01]  /*6090*/  @!P3 STG.E.U8 desc[UR22][R24.64+0x1], R225 ;  /* 0x000001e11800b986 */ /* 0x0005e2000c101116 */
[----:B------:R-:W-:Y:S05]  /*60a0*/  @P5 BRA `(.L_x_47) ;  /* 0x0000000000045947 */ /* 0x000fea0003800000 */
[----:B------:R4:W5:Y:S02]  /*60b0*/  LDG.E.U8 R32, desc[UR22][R30.64] ;  /* 0x000000161e207981 */ /* 0x000964000c1e1100 */
.L_x_47:
[----:B------:R-:W-:Y:S05]  /*60c0*/  BSYNC B1 ;  /* 0x0000000000017941 */ /* 0x000fea0003800000 */
.L_x_46:
[----:B-----5:R-:W-:Y:S01]  /*60d0*/  LOP3.LUT R32, R32, 0xff, RZ, 0xc0, !PT ;  /* 0x000000ff20207812 */ /* 0x020fe200078ec0ff */
[----:B------:R-:W-:Y:S01]  /*60e0*/  BSSY B1, `(.L_x_48) ;  /* 0x000000b000017945 */ /* 0x000fe20003800000 */
[----:B------:R-:W-:Y:S02]  /*60f0*/  ISETP.LT.OR P3, PT, R34, 0x2, !P1 ;  /* 0x000000022200780c */ /* 0x000fe40004f61670 */
[----:B------:R-:W-:-:S05]  /*6100*/  F2FP.F16.E4M3.UNPACK_B R32, R32 ;  /* 0x00000020ff20723e */ /* 0x000fca00020006ff */
[----:B------:R-:W-:-:S05]  /*6110*/  HADD2.F32 R32, -RZ, R32.H0_H0 ;  /* 0x20000020ff207230 */ /* 0x000fca0000004100 */
[----:B------:R-:W-:Y:S01]  /*6120*/  FMUL R33, R32, UR25 ;  /* 0x0000001920217c20 */ /* 0x000fe20008400000 */
[----:B------:R-:W-:-:S03]  /*6130*/  PRMT R32, RZ, 0x7610, R32 ;  /* 0x00007610ff207816 */ /* 0x000fc60000000020 */
[----:B------:R-:W-:-:S05]  /*6140*/  FFMA R33, R224, UR24, R33 ;  /* 0x00000018e0217c23 */ /* 0x000fca0008000021 */
[----:B------:R-:W-:-:S05]  /*6150*/  F2FP.SATFINITE.E4M3.F32.PACK_AB_MERGE_C R33, RZ, R33, RZ ;  /* 0x00000021ff21723e */ /* 0x000fca00048070ff */
[----:B------:R0:W-:Y:S01]  /*6160*/  @!P5 STG.E.U8 desc[UR22][R26.64], R33 ;  /* 0x000000211a00d986 */ /* 0x0001e2000c101116 */
[----:B------:R-:W-:Y:S05]  /*6170*/  @P3 BRA `(.L_x_49) ;  /* 0x0000000000043947 */ /* 0x000fea0003800000 */
[----:B------:R0:W5:Y:S02]  /*6180*/  LDG.E.U8 R32, desc[UR22][R30.64+0x1] ;  /* 0x000001161e207981 */ /* 0x000164000c1e1100 */
.L_x_49:
[----:B------:R-:W-:Y:S05]  /*6190*/  BSYNC B1 ;  /* 0x0000000000017941 */ /* 0x000fea0003800000 */
.L_x_48:
[----:B-----5:R-:W-:Y:S01]  /*61a0*/  LOP3.LUT R32, R32, 0xff, RZ, 0xc0, !PT ;  /* 0x000000ff20207812 */ /* 0x020fe200078ec0ff */
[----:B------:R-:W-:Y:S01]  /*61b0*/  BSSY B1, `(.L_x_50) ;  /* 0x000000b000017945 */ /* 0x000fe20003800000 */
[----:B------:R-:W-:Y:S02]  /*61c0*/  ISETP.LT.OR P4, PT, R34, 0x9, !P0 ;  /* 0x000000092200780c */ /* 0x000fe40004781670 */
[----:B------:R-:W-:-:S05]  /*61d0*/  F2FP.F16.E4M3.UNPACK_B R32, R32 ;  /* 0x00000020ff20723e */ /* 0x000fca00020006ff */
[----:B------:R-:W-:-:S05]  /*61e0*/  HADD2.F32 R32, -RZ, R32.H0_H0 ;  /* 0x20000020ff207230 */ /* 0x000fca0000004100 */
[----:B------:R-:W-:-:S04]  /*61f0*/  FMUL R32, R32, UR25 ;  /* 0x0000001920207c20 */ /* 0x000fc80008400000 */
[----:B------:R-:W-:-:S05]  /*6200*/  FFMA R32, R223, UR24, R32 ;  /* 0x00000018df207c23 */ /* 0x000fca0008000020 */
[----:B0-----:R-:W-:Y:S02]  /*6210*/  F2FP.SATFINITE.E4M3.F32.PACK_AB_MERGE_C R33, RZ, R32, RZ ;  /* 0x00000020ff21723e */ /* 0x001fe400048070ff */
[----:B------:R-:W-:-:S03]  /*6220*/  PRMT R32, RZ, 0x7610, R32 ;  /* 0x00007610ff207816 */ /* 0x000fc60000000020 */
[----:B------:R0:W-:Y:S01]  /*6230*/  @!P3 STG.E.U8 desc[UR22][R26.64+0x1], R33 ;  /* 0x000001211a00b986 */ /* 0x0001e2000c101116 */
[----:B------:R-:W-:Y:S05]  /*6240*/  @P4 BRA `(.L_x_51) ;  /* 0x0000000000044947 */ /* 0x000fea0003800000 */
[----:B------:R0:W5:Y:S02]  /*6250*/  LDG.E.U8 R32, desc[UR22][R28.64+0x8] ;  /* 0x000008161c207981 */ /* 0x000164000c1e1100 */
.L_x_51:
[----:B------:R-:W-:Y:S05]  /*6260*/  BSYNC B1 ;  /* 0x0000000000017941 */ /* 0x000fea0003800000 */
.L_x_50:
[----:B-----5:R-:W-:Y:S01]  /*6270*/  LOP3.LUT R32, R32, 0xff, RZ, 0xc0, !PT ;  /* 0x000000ff20207812 */ /* 0x020fe200078ec0ff */
[----:B------:R-:W-:Y:S01]  /*6280*/  BSSY B1, `(.L_x_52) ;  /* 0x000000b000017945 */ /* 0x000fe20003800000 */
[----:B------:R-:W-:Y:S02]  /*6290*/  ISETP.LT.OR P3, PT, R34, 0xa, !P0 ;  /* 0x0000000a2200780c */ /* 0x000fe40004761670 */
[----:B------:R-:W-:-:S05]  /*62a0*/  F2FP.F16.E4M3.UNPACK_B R32, R32 ;  /* 0x00000020ff20723e */ /* 0x000fca00020006ff */
[----:B------:R-:W-:-:S05]  /*62b0*/  HADD2.F32 R32, -RZ, R32.H0_H0 ;  /* 0x20000020ff207230 */ /* 0x000fca0000004100 */
[----:B0-----:R-:W-:Y:S01]  /*62c0*/  FMUL R33, R32, UR25 ;  /* 0x0000001920217c20 */ /* 0x001fe20008400000 */
[----:B------:R-:W-:-:S03]  /*62d0*/  PRMT R32, RZ, 0x7610, R32 ;  /* 0x00007610ff207816 */ /* 0x000fc60000000020 */
[----:B------:R-:W-:-:S05]  /*62e0*/  FFMA R33, R222, UR24, R33 ;  /* 0x00000018de217c23 */ /* 0x000fca0008000021 */
[----:B------:R-:W-:-:S05]  /*62f0*/  F2FP.SATFINITE.E4M3.F32.PACK_AB_MERGE_C R33, RZ, R33, RZ ;  /* 0x00000021ff21723e */ /* 0x000fca00048070ff */
[----:B------:R0:W-:Y:S01]  /*6300*/  @!P4 STG.E.U8 desc[UR22][R24.64+0x8], R33 ;  /* 0x000008211800c986 */ /* 0x0001e2000c101116 */
[----:B------:R-:W-:Y:S05]  /*6310*/  @P3 BRA `(.L_x_53) ;  /* 0x0000000000043947 */ /* 0x000fea0003800000 */
[----:B------:R0:W5:Y:S02]  /*6320*/  LDG.E.U8 R32, desc[UR22][R28.64+0x9] ;  /* 0x000009161c207981 */ /* 0x000164000c1e1100 */
.L_x_53:
[----:B------:R-:W-:Y:S05]  /*6330*/  BSYNC B1 ;  /* 0x0000000000017941 */ /* 0x000fea0003800000 */
.L_x_52:
        /* <DEDUP_REMOVED lines=12> */
.L_x_55:
[----:B------:R-:W-:Y:S05]  /*6400*/  BSYNC B1 ;  /* 0x0000000000017941 */ /* 0x000fea0003800000 */
.L_x_54:
        /* <DEDUP_REMOVED lines=12> */
.L_x_57:
[----:B------:R-:W-:Y:S05]  /*64d0*/  BSYNC B1 ;  /* 0x0000000000017941 */ /* 0x000fea0003800000 */
.L_x_56:
        /* <DEDUP_REMOVED lines=12> */
.L_x_59:
[----:B------:R-:W-:Y:S05]  /*65a0*/  BSYNC B1 ;  /* 0x0000000000017941 */ /* 0x000fea0003800000 */
.L_x_58:
        /* <DEDUP_REMOVED lines=12> */
.L_x_61:
[----:B------:R-:W-:Y:S05]  /*6670*/  BSYNC B1 ;  /* 0x0000000000017941 */ /* 0x000fea0003800000 */
.L_x_60:
        /* <DEDUP_REMOVED lines=12> */
.L_x_63:
[----:B------:R-:W-:Y:S05]  /*6740*/  BSYNC B1 ;  /* 0x0000000000017941 */ /* 0x000fea0003800000 */
.L_x_62:
        /* <DEDUP_REMOVED lines=12> */
.L_x_65:
[----:B------:R-:W-:Y:S05]  /*6810*/  BSYNC B1 ;  /* 0x0000000000017941 */ /* 0x000fea0003800000 */
.L_x_64:
        /* <DEDUP_REMOVED lines=12> */
.L_x_67:
[----:B------:R-:W-:Y:S05]  /*68e0*/  BSYNC B1 ;  /* 0x0000000000017941 */ /* 0x000fea0003800000 */
.L_x_66:
        /* <DEDUP_REMOVED lines=12> */
.L_x_69:
[----:B------:R-:W-:Y:S05]  /*69b0*/  BSYNC B1 ;  /* 0x0000000000017941 */ /* 0x000fea0003800000 */
.L_x_68:
        /* <DEDUP_REMOVED lines=12> */
.L_x_71:
[----:B------:R-:W-:Y:S05]  /*6a80*/  BSYNC B1 ;  /* 0x0000000000017941 */ /* 0x000fea0003800000 */
.L_x_70:
        /* <DEDUP_REMOVED lines=12> */
.L_x_73:
[----:B------:R-:W-:Y:S05]  /*6b50*/  BSYNC B1 ;  /* 0x0000000000017941 */ /* 0x000fea0003800000 */
.L_x_72:
        /* <DEDUP_REMOVED lines=12> */
.L_x_75:
[----:B------:R-:W-:Y:S05]  /*6c20*/  BSYNC B1 ;  /* 0x0000000000017941 */ /* 0x000fea0003800000 */
.L_x_74:
        /* <DEDUP_REMOVED lines=12> */
.L_x_77:
[----:B------:R-:W-:Y:S05]  /*6cf0*/  BSYNC B1 ;  /* 0x0000000000017941 */ /* 0x000fea0003800000 */
.L_x_76:
        /* <DEDUP_REMOVED lines=12> */
.L_x_79:
[----:B------:R-:W-:Y:S05]  /*6dc0*/  BSYNC B1 ;  /* 0x0000000000017941 */ /* 0x000fea0003800000 */
.L_x_78:
        /* <DEDUP_REMOVED lines=12> */
.L_x_81:
[----:B------:R-:W-:Y:S05]  /*6e90*/  BSYNC B1 ;  /* 0x0000000000017941 */ /* 0x000fea0003800000 */
.L_x_80:
        /* <DEDUP_REMOVED lines=12> */
.L_x_83:
[----:B------:R-:W-:Y:S05]  /*6f60*/  BSYNC B1 ;  /* 0x0000000000017941 */ /* 0x000fea0003800000 */
.L_x_82:
        /* <DEDUP_REMOVED lines=12> */
.L_x_85:
[----:B------:R-:W-:Y:S05]  /*7030*/  BSYNC B1 ;  /* 0x0000000000017941 */ /* 0x000fea0003800000 */
.L_x_84:
        /* <DEDUP_REMOVED lines=12> */
.L_x_87:
[----:B------:R-:W-:Y:S05]  /*7100*/  BSYNC B1 ;  /* 0x0000000000017941 */ /* 0x000fea0003800000 */
.L_x_86:
        /* <DEDUP_REMOVED lines=12> */
.L_x_89:
[----:B------:R-:W-:Y:S05]  /*71d0*/  BSYNC B1 ;  /* 0x0000000000017941 */ /* 0x000fea0003800000 */
.L_x_88:
        /* <DEDUP_REMOVED lines=12> */
.L_x_91:
[----:B------:R-:W-:Y:S05]  /*72a0*/  BSYNC B1 ;  /* 0x0000000000017941 */ /* 0x000fea0003800000 */
.L_x_90:
        /* <DEDUP_REMOVED lines=12> */
.L_x_93:
[----:B------:R-:W-:Y:S05]  /*7370*/  BSYNC B1 ;  /* 0x0000000000017941 */ /* 0x000fea0003800000 */
.L_x_92:
        /* <DEDUP_REMOVED lines=12> */
.L_x_95:
[----:B------:R-:W-:Y:S05]  /*7440*/  BSYNC B1 ;  /* 0x0000000000017941 */ /* 0x000fea0003800000 */
.L_x_94:
        /* <DEDUP_REMOVED lines=12> */
.L_x_97:
[----:B------:R-:W-:Y:S05]  /*7510*/  BSYNC B1 ;  /* 0x0000000000017941 */ /* 0x000fea0003800000 */
.L_x_96:
        /* <DEDUP_REMOVED lines=12> */
.L_x_99:
[----:B------:R-:W-:Y:S05]  /*75e0*/  BSYNC B1 ;  /* 0x0000000000017941 */ /* 0x000fea0003800000 */
.L_x_98:
        /* <DEDUP_REMOVED lines=12> */
.L_x_101:
[----:B------:R-:W-:Y:S05]  /*76b0*/  BSYNC B1 ;  /* 0x0000000000017941 */ /* 0x000fea0003800000 */
.L_x_100:
        /* <DEDUP_REMOVED lines=12> */
.L_x_103:
[----:B------:R-:W-:Y:S05]  /*7780*/  BSYNC B1 ;  /* 0x0000000000017941 */ /* 0x000fea0003800000 */
.L_x_102:
        /* <DEDUP_REMOVED lines=12> */
.L_x_105:
[----:B------:R-:W-:Y:S05]  /*7850*/  BSYNC B1 ;  /* 0x0000000000017941 */ /* 0x000fea0003800000 */
.L_x_104:
        /* <DEDUP_REMOVED lines=12> */
.L_x_107:
[----:B------:R-:W-:Y:S05]  /*7920*/  BSYNC B1 ;  /* 0x0000000000017941 */ /* 0x000fea0003800000 */
.L_x_106:
        /* <DEDUP_REMOVED lines=12> */
.L_x_109:
[----:B------:R-:W-:Y:S05]  /*79f0*/  BSYNC B1 ;  /* 0x0000000000017941 */ /* 0x000fea0003800000 */
.L_x_108:
        /* <DEDUP_REMOVED lines=12> */
.L_x_111:
[----:B------:R-:W-:Y:S05]  /*7ac0*/  BSYNC B1 ;  /* 0x0000000000017941 */ /* 0x000fea0003800000 */
.L_x_110:
        /* <DEDUP_REMOVED lines=12> */
.L_x_113:
[----:B------:R-:W-:Y:S05]  /*7b90*/  BSYNC B1 ;  /* 0x0000000000017941 */ /* 0x000fea0003800000 */
.L_x_112:
        /* <DEDUP_REMOVED lines=12> */
.L_x_115:
[----:B------:R-:W-:Y:S05]  /*7c60*/  BSYNC B1 ;  /* 0x0000000000017941 */ /* 0x000fea0003800000 */
.L_x_114:
        /* <DEDUP_REMOVED lines=12> */
.L_x_117:
[----:B------:R-:W-:Y:S05]  /*7d30*/  BSYNC B1 ;  /* 0x0000000000017941 */ /* 0x000fea0003800000 */
.L_x_116:
        /* <DEDUP_REMOVED lines=12> */
.L_x_119:
[----:B------:R-:W-:Y:S05]  /*7e00*/  BSYNC B1 ;  /* 0x0000000000017941 */ /* 0x000fea0003800000 */
.L_x_118:
        /* <DEDUP_REMOVED lines=12> */
.L_x_121:
[----:B------:R-:W-:Y:S05]  /*7ed0*/  BSYNC B1 ;  /* 0x0000000000017941 */ /* 0x000fea0003800000 */
.L_x_120:
        /* <DEDUP_REMOVED lines=12> */
.L_x_123:
[----:B------:R-:W-:Y:S05]  /*7fa0*/  BSYNC B1 ;  /* 0x0000000000017941 */ /* 0x000fea0003800000 */
.L_x_122:
        /* <DEDUP_REMOVED lines=12> */
.L_x_125:
[----:B------:R-:W-:Y:S05]  /*8070*/  BSYNC B1 ;  /* 0x0000000000017941 */ /* 0x000fea0003800000 */
.L_x_124:
        /* <DEDUP_REMOVED lines=12> */
.L_x_127:
[----:B------:R-:W-:Y:S05]  /*8140*/  BSYNC B1 ;  /* 0x0000000000017941 */ /* 0x000fea0003800000 */
.L_x_126:
        /* <DEDUP_REMOVED lines=12> */
.L_x_129:
[----:B------:R-:W-:Y:S05]  /*8210*/  BSYNC B1 ;  /* 0x0000000000017941 */ /* 0x000fea0003800000 */
.L_x_128:
        /* <DEDUP_REMOVED lines=12> */
.L_x_131:
[----:B------:R-:W-:Y:S05]  /*82e0*/  BSYNC B1 ;  /* 0x0000000000017941 */ /* 0x000fea0003800000 */
.L_x_130:
        /* <DEDUP_REMOVED lines=12> */
.L_x_133:
[----:B------:R-:W-:Y:S05]  /*83b0*/  BSYNC B1 ;  /* 0x0000000000017941 */ /* 0x000fea0003800000 */
.L_x_132:
        /* <DEDUP_REMOVED lines=12> */
.L_x_135:
[----:B------:R-:W-:Y:S05]  /*8480*/  BSYNC B1 ;  /* 0x0000000000017941 */ /* 0x000fea0003800000 */
.L_x_134:
        /* <DEDUP_REMOVED lines=12> */
.L_x_137:
[----:B------:R-:W-:Y:S05]  /*8550*/  BSYNC B1 ;  /* 0x0000000000017941 */ /* 0x000fea0003800000 */
.L_x_136:
        /* <DEDUP_REMOVED lines=12> */
.L_x_139:
[----:B------:R-:W-:Y:S05]  /*8620*/  BSYNC B1 ;  /* 0x0000000000017941 */ /* 0x000fea0003800000 */
.L_x_138:
        /* <DEDUP_REMOVED lines=12> */
.L_x_141:
[----:B------:R-:W-:Y:S05]  /*86f0*/  BSYNC B1 ;  /* 0x0000000000017941 */ /* 0x000fea0003800000 */
.L_x_140:
        /* <DEDUP_REMOVED lines=12> */
.L_x_143:
[----:B------:R-:W-:Y:S05]  /*87c0*/  BSYNC B1 ;  /* 0x0000000000017941 */ /* 0x000fea0003800000 */
.L_x_142:
        /* <DEDUP_REMOVED lines=12> */
.L_x_145:
[----:B------:R-:W-:Y:S05]  /*8890*/  BSYNC B1 ;  /* 0x0000000000017941 */ /* 0x000fea0003800000 */
.L_x_144:
        /* <DEDUP_REMOVED lines=12> */
.L_x_147:
[----:B------:R-:W-:Y:S05]  /*8960*/  BSYNC B1 ;  /* 0x0000000000017941 */ /* 0x000fea0003800000 */
.L_x_146:
        /* <DEDUP_REMOVED lines=12> */
.L_x_149:
[----:B------:R-:W-:Y:S05]  /*8a30*/  BSYNC B1 ;  /* 0x0000000000017941 */ /* 0x000fea0003800000 */
.L_x_148:
        /* <DEDUP_REMOVED lines=12> */
.L_x_151:
[----:B------:R-:W-:Y:S05]  /*8b00*/  BSYNC B1 ;  /* 0x0000000000017941 */ /* 0x000fea0003800000 */
.L_x_150:
        /* <DEDUP_REMOVED lines=12> */
.L_x_153:
[----:B------:R-:W-:Y:S05]  /*8bd0*/  BSYNC B1 ;  /* 0x0000000000017941 */ /* 0x000fea0003800000 */
.L_x_152:
        /* <DEDUP_REMOVED lines=12> */
.L_x_155:
[----:B------:R-:W-:Y:S05]  /*8ca0*/  BSYNC B1 ;  /* 0x0000000000017941 */ /* 0x000fea0003800000 */
.L_x_154:
        /* <DEDUP_REMOVED lines=12> */
.L_x_157:
[----:B------:R-:W-:Y:S05]  /*8d70*/  BSYNC B1 ;  /* 0x0000000000017941 */ /* 0x000fea0003800000 */
.L_x_156:
        /* <DEDUP_REMOVED lines=12> */
.L_x_159:
[----:B------:R-:W-:Y:S05]  /*8e40*/  BSYNC B1 ;  /* 0x0000000000017941 */ /* 0x000fea0003800000 */
.L_x_158:
        /* <DEDUP_REMOVED lines=12> */
.L_x_161:
[----:B------:R-:W-:Y:S05]  /*8f10*/  BSYNC B1 ;  /* 0x0000000000017941 */ /* 0x000fea0003800000 */
.L_x_160:
        /* <DEDUP_REMOVED lines=12> */
.L_x_163:
[----:B------:R-:W-:Y:S05]  /*8fe0*/  BSYNC B1 ;  /* 0x0000000000017941 */ /* 0x000fea0003800000 */
.L_x_162:
        /* <DEDUP_REMOVED lines=12> */
.L_x_165:
[----:B------:R-:W-:Y:S05]  /*90b0*/  BSYNC B1 ;  /* 0x0000000000017941 */ /* 0x000fea0003800000 */
.L_x_164:
        /* <DEDUP_REMOVED lines=12> */
.L_x_167:
[----:B------:R-:W-:Y:S05]  /*9180*/  BSYNC B1 ;  /* 0x0000000000017941 */ /* 0x000fea0003800000 */
.L_x_166:
        /* <DEDUP_REMOVED lines=12> */
.L_x_169:
[----:B------:R-:W-:Y:S05]  /*9250*/  BSYNC B1 ;  /* 0x0000000000017941 */ /* 0x000fea0003800000 */
.L_x_168:
        /* <DEDUP_REMOVED lines=12> */
.L_x_171:
[----:B------:R-:W-:Y:S05]  /*9320*/  BSYNC B1 ;  /* 0x0000000000017941 */ /* 0x000fea0003800000 */
.L_x_170:
        /* <DEDUP_REMOVED lines=12> */
.L_x_173:
[----:B------:R-:W-:Y:S05]  /*93f0*/  BSYNC B1 ;  /* 0x0000000000017941 */ /* 0x000fea0003800000 */
.L_x_172:
        /* <DEDUP_REMOVED lines=12> */
.L_x_175:
[----:B------:R-:W-:Y:S05]  /*94c0*/  BSYNC B1 ;  /* 0x0000000000017941 */ /* 0x000fea0003800000 */
.L_x_174:
        /* <DEDUP_REMOVED lines=12> */
.L_x_177:
[----:B------:R-:W-:Y:S05]  /*9590*/  BSYNC B1 ;  /* 0x0000000000017941 */ /* 0x000fea0003800000 */
.L_x_176:
        /* <DEDUP_REMOVED lines=12> */
.L_x_179:
[----:B------:R-:W-:Y:S05]  /*9660*/  BSYNC B1 ;  /* 0x0000000000017941 */ /* 0x000fea0003800000 */
.L_x_178:
        /* <DEDUP_REMOVED lines=12> */
.L_x_181:
[----:B------:R-:W-:Y:S05]  /*9730*/  BSYNC B1 ;  /* 0x0000000000017941 */ /* 0x000fea0003800000 */
.L_x_180:
        /* <DEDUP_REMOVED lines=12> */
.L_x_183:
[----:B------:R-:W-:Y:S05]  /*9800*/  BSYNC B1 ;  /* 0x0000000000017941 */ /* 0x000fea0003800000 */
.L_x_182:
        /* <DEDUP_REMOVED lines=12> */
.L_x_185:
[----:B------:R-:W-:Y:S05]  /*98d0*/  BSYNC B1 ;  /* 0x0000000000017941 */ /* 0x000fea0003800000 */
.L_x_184:
        /* <DEDUP_REMOVED lines=12> */
.L_x_187:
[----:B------:R-:W-:Y:S05]  /*99a0*/  BSYNC B1 ;  /* 0x0000000000017941 */ /* 0x000fea0003800000 */
.L_x_186:
        /* <DEDUP_REMOVED lines=12> */
.L_x_189:
[----:B------:R-:W-:Y:S05]  /*9a70*/  BSYNC B1 ;  /* 0x0000000000017941 */ /* 0x000fea0003800000 */
.L_x_188:
        /* <DEDUP_REMOVED lines=12> */
.L_x_191:
[----:B------:R-:W-:Y:S05]  /*9b40*/  BSYNC B1 ;  /* 0x0000000000017941 */ /* 0x000fea0003800000 */
.L_x_190:
        /* <DEDUP_REMOVED lines=12> */
.L_x_193:
[----:B------:R-:W-:Y:S05]  /*9c10*/  BSYNC B1 ;  /* 0x0000000000017941 */ /* 0x000fea0003800000 */
.L_x_192:
[----:B-----5:R-:W-:Y:S01]  /*9c20*/  LOP3.LUT R32, R32, 0xff, RZ, 0xc0, !PT ;  /* 0x000000ff20207812 */ /* 0x020fe200078ec0ff */
[----:B------:R-:W-:Y:S01]  /*9c30*/  BSSY B1, `(.L_x_194) ;  /* 0x000000b000017945 */ /* 0x000fe20003800000 */
[----:B------:R-:W-:Y:S02]  /*9c40*/  ISETP.LT.OR P4, PT, R34, 0x99, !P0 ;  /* 0x000000992200780c */ /* 0x000fe40004781670 */
[----:B------:R-:W-:-:S05]  /*9c50*/  F2FP.F16.E4M3.UNPACK_B R32, R32 ;  /* 0x00000020ff20723e */ /* 0x000fca00020006ff */
[----:B------:R-:W-:-:S05]  /*9c60*/  HADD2.F32 R32, -RZ, R32.H0_H0 ;  /* 0x20000020ff207230 */ /* 0x000fca0000004100 */
[----:B------:R-:W-:-:S04]  /*9c70*/  FMUL R32, R32, UR25 ;  /* 0x0000001920207c20 */ /* 0x000fc80008400000 */
[----:B------:R-:W-:Y:S01]  /*9c80*/  FFMA R32, R23, UR24, R32 ;  /* 0x0000001817207c23 */ /* 0x000fe20008000020 */
[----:B------:R-:W-:-:S04]  /*9c90*/  PRMT R23, RZ, 0x7610, R23 ;  /* 0x00007610ff177816 */ /* 0x000fc80000000017 */
[----:B0-----:R-:W-:-:S05]  /*9ca0*/  F2FP.SATFINITE.E4M3.F32.PACK_AB_MERGE_C R33, RZ, R32, RZ ;  /* 0x00000020ff21723e */ /* 0x001fca00048070ff */
[----:B------:R0:W-:Y:S01]  /*9cb0*/  @!P3 STG.E.U8 desc[UR22][R26.64+0x91], R33 ;  /* 0x000091211a00b986 */ /* 0x0001e2000c101116 */
[----:B------:R-:W-:Y:S05]  /*9cc0*/  @P4 BRA `(.L_x_195) ;  /* 0x0000000000044947 */ /* 0x000fea0003800000 */
[----:B------:R0:W5:Y:S02]  /*9cd0*/  LDG.E.U8 R23, desc[UR22][R28.64+0x98] ;  /* 0x000098161c177981 */ /* 0x000164000c1e1100 */
.L_x_195:
[----:B------:R-:W-:Y:S05]  /*9ce0*/  BSYNC B1 ;  /* 0x0000000000017941 */ /* 0x000fea0003800000 */
.L_x_194:
        /* <DEDUP_REMOVED lines=8> */
[----:B------:R-:W-:-:S05]  /*9d70*/  F2FP.SATFINITE.E4M3.F32.PACK_AB_MERGE_C R23, RZ, R23, RZ ;  /* 0x00000017ff17723e */ /* 0x000fca00048070ff */
[----:B------:R0:W-:Y:S01]  /*9d80*/  @!P4 STG.E.U8 desc[UR22][R24.64+0x98], R23 ;  /* 0x000098171800c986 */ /* 0x0001e2000c101116 */
[----:B------:R-:W-:Y:S05]  /*9d90*/  @P3 BRA `(.L_x_197) ;  /* 0x0000000000043947 */ /* 0x000fea0003800000 */
[----:B------:R0:W5:Y:S02]  /*9da0*/  LDG.E.U8 R22, desc[UR22][R28.64+0x99] ;  /* 0x000099161c167981 */ /* 0x000164000c1e1100 */
.L_x_197:
[----:B------:R-:W-:Y:S05]  /*9db0*/  BSYNC B1 ;  /* 0x0000000000017941 */ /* 0x000fea0003800000 */
.L_x_196:
        /* <DEDUP_REMOVED lines=12> */
.L_x_199:
[----:B------:R-:W-:Y:S05]  /*9e80*/  BSYNC B1 ;  /* 0x0000000000017941 */ /* 0x000fea0003800000 */
.L_x_198:
        /* <DEDUP_REMOVED lines=12> */
.L_x_201:
[----:B------:R-:W-:Y:S05]  /*9f50*/  BSYNC B1 ;  /* 0x0000000000017941 */ /* 0x000fea0003800000 */
.L_x_200:
        /* <DEDUP_REMOVED lines=12> */
.L_x_203:
[----:B------:R-:W-:Y:S05]  /*a020*/  BSYNC B1 ;  /* 0x0000000000017941 */ /* 0x000fea0003800000 */
.L_x_202:
        /* <DEDUP_REMOVED lines=12> */
.L_x_205:
[----:B------:R-:W-:Y:S05]  /*a0f0*/  BSYNC B1 ;  /* 0x0000000000017941 */ /* 0x000fea0003800000 */
.L_x_204:
        /* <DEDUP_REMOVED lines=12> */
.L_x_207:
[----:B------:R-:W-:Y:S05]  /*a1c0*/  BSYNC B1 ;  /* 0x0000000000017941 */ /* 0x000fea0003800000 */
.L_x_206:
        /* <DEDUP_REMOVED lines=12> */
.L_x_209:
[----:B------:R-:W-:Y:S05]  /*a290*/  BSYNC B1 ;  /* 0x0000000000017941 */ /* 0x000fea0003800000 */
.L_x_208:
        /* <DEDUP_REMOVED lines=12> */
.L_x_211:
[----:B------:R-:W-:Y:S05]  /*a360*/  BSYNC B1 ;  /* 0x0000000000017941 */ /* 0x000fea0003800000 */
.L_x_210:
        /* <DEDUP_REMOVED lines=12> */
.L_x_213:
[----:B------:R-:W-:Y:S05]  /*a430*/  BSYNC B1 ;  /* 0x0000000000017941 */ /* 0x000fea0003800000 */
.L_x_212:
        /* <DEDUP_REMOVED lines=12> */
.L_x_215:
[----:B------:R-:W-:Y:S05]  /*a500*/  BSYNC B1 ;  /* 0x0000000000017941 */ /* 0x000fea0003800000 */
.L_x_214:
        /* <DEDUP_REMOVED lines=12> */
.L_x_217:
[----:B------:R-:W-:Y:S05]  /*a5d0*/  BSYNC B1 ;  /* 0x0000000000017941 */ /* 0x000fea0003800000 */
.L_x_216:
        /* <DEDUP_REMOVED lines=12> */
.L_x_219:
[----:B------:R-:W-:Y:S05]  /*a6a0*/  BSYNC B1 ;  /* 0x0000000000017941 */ /* 0x000fea0003800000 */
.L_x_218:
        /* <DEDUP_REMOVED lines=12> */
.L_x_221:
[----:B------:R-:W-:Y:S05]  /*a770*/  BSYNC B1 ;  /* 0x0000000000017941 */ /* 0x000fea0003800000 */
.L_x_220:
        /* <DEDUP_REMOVED lines=12> */
.L_x_223:
[----:B------:R-:W-:Y:S05]  /*a840*/  BSYNC B1 ;  /* 0x0000000000017941 */ /* 0x000fea0003800000 */
.L_x_222:
        /* <DEDUP_REMOVED lines=12> */
.L_x_225:
[----:B------:R-:W-:Y:S05]  /*a910*/  BSYNC B1 ;  /* 0x0000000000017941 */ /* 0x000fea0003800000 */
.L_x_224:
        /* <DEDUP_REMOVED lines=12> */
.L_x_227:
[----:B------:R-:W-:Y:S05]  /*a9e0*/  BSYNC B1 ;  /* 0x0000000000017941 */ /* 0x000fea0003800000 */
.L_x_226:
        /* <DEDUP_REMOVED lines=12> */
.L_x_229:
[----:B------:R-:W-:Y:S05]  /*aab0*/  BSYNC B1 ;  /* 0x0000000000017941 */ /* 0x000fea0003800000 */
.L_x_228:
        /* <DEDUP_REMOVED lines=12> */
.L_x_231:
[----:B------:R-:W-:Y:S05]  /*ab80*/  BSYNC B1 ;  /* 0x0000000000017941 */ /* 0x000fea0003800000 */
.L_x_230:
        /* <DEDUP_REMOVED lines=12> */
.L_x_233:
[----:B------:R-:W-:Y:S05]  /*ac50*/  BSYNC B1 ;  /* 0x0000000000017941 */ /* 0x000fea0003800000 */
.L_x_232:
        /* <DEDUP_REMOVED lines=12> */
.L_x_235:
[----:B------:R-:W-:Y:S05]  /*ad20*/  BSYNC B1 ;  /* 0x0000000000017941 */ /* 0x000fea0003800000 */
.L_x_234:
        /* <DEDUP_REMOVED lines=12> */
.L_x_237:
[----:B------:R-:W-:Y:S05]  /*adf0*/  BSYNC B1 ;  /* 0x0000000000017941 */ /* 0x000fea0003800000 */
.L_x_236:
[----:B-----5:R-:W-:Y:S01]  /*ae00*/  LOP3.LUT R2, R2, 0xff, RZ, 0xc0, !PT ;  /* 0x000000ff02027812 */ /* 0x020fe200078ec0ff */
[----:B------:R-:W-:Y:S01]  /*ae10*/  BSSY B1, `(.L_x_238) ;  /* 0x000000b000017945 */ /* 0x000fe20003800000 */
[----:B------:R-:W-:Y:S02]  /*ae20*/  ISETP.LT.OR P4, PT, R34, 0xc1, !P1 ;  /* 0x000000c12200780c */ /* 0x000fe40004f81670 */
[----:B------:R-:W-:-:S05]  /*ae30*/  F2FP.F16.E4M3.UNPACK_B R2, R2 ;  /* 0x00000002ff02723e */ /* 0x000fca00020006ff */
[----:B------:R-:W-:-:S05]  /*ae40*/  HADD2.F32 R2, -RZ, R2.H0_H0 ;  /* 0x20000002ff027230 */ /* 0x000fca0000004100 */
[----:B0-----:R-:W-:-:S04]  /*ae50*/  FMUL R3, R2, UR25 ;  /* 0x0000001902037c20 */ /* 0x001fc80008400000 */
[----:B------:R-:W-:Y:S01]  /*ae60*/  FFMA R3, R0, UR24, R3 ;  /* 0x0000001800037c23 */ /* 0x000fe20008000003 */
[----:B------:R-:W-:-:S04]  /*ae70*/  PRMT R0, RZ, 0x7610, R0 ;  /* 0x00007610ff007816 */ /* 0x000fc80000000000 */
[----:B------:R-:W-:-:S05]  /*ae80*/  F2FP.SATFINITE.E4M3.F32.PACK_AB_MERGE_C R3, RZ, R3, RZ ;  /* 0x00000003ff03723e */ /* 0x000fca00048070ff */
[----:B------:R0:W-:Y:S01]  /*ae90*/  @!P3 STG.E.U8 desc[UR22][R24.64+0xc1], R3 ;  /* 0x0000c1031800b986 */ /* 0x0001e2000c101116 */
[----:B------:R-:W-:Y:S05]  /*aea0*/  @P4 BRA `(.L_x_239) ;  /* 0x0000000000044947 */ /* 0x000fea0003800000 */
[----:B------:R0:W5:Y:S02]  /*aeb0*/  LDG.E.U8 R0, desc[UR22][R30.64+0xc0] ;  /* 0x0000c0161e007981 */ /* 0x000164000c1e1100 */
.L_x_239:
[----:B------:R-:W-:Y:S05]  /*aec0*/  BSYNC B1 ;  /* 0x0000000000017941 */ /* 0x000fea0003800000 */
.L_x_238:
[----:B------:R-:W2:Y:S01]  /*aed0*/  LDL.LU R2, [R1] ;  /* 0x0000000001027983 */ /* 0x000ea20000300800 */
[----:B-----5:R-:W-:Y:S01]  /*aee0*/  LOP3.LUT R0, R0, 0xff, RZ, 0xc0, !PT ;  /* 0x000000ff00007812 */ /* 0x020fe200078ec0ff */
[----:B------:R-:W-:Y:S01]  /*aef0*/  BSSY B1, `(.L_x_240) ;  /* 0x000000b000017945 */ /* 0x000fe20003800000 */
[----:B------:R-:W-:Y:S02]  /*af00*/  ISETP.LT.OR P3, PT, R34, 0xc2, !P1 ;  /* 0x000000c22200780c */ /* 0x000fe40004f61670 */
[----:B------:R-:W-:-:S05]  /*af10*/  F2FP.F16.E4M3.UNPACK_B R0, R0 ;  /* 0x00000000ff00723e */ /* 0x000fca00020006ff */
[----:B------:R-:W-:-:S05]  /*af20*/  HADD2.F32 R0, -RZ, R0.H0_H0 ;  /* 0x20000000ff007230 */ /* 0x000fca0000004100 */
[----:B------:R-:W-:-:S04]  /*af30*/  FMUL R0, R0, UR25 ;  /* 0x0000001900007c20 */ /* 0x000fc80008400000 */
[----:B--2---:R-:W-:-:S05]  /*af40*/  FFMA R0, R2, UR24, R0 ;  /* 0x0000001802007c23 */ /* 0x004fca0008000000 */
[----:B0-----:R-:W-:Y:S02]  /*af50*/  F2FP.SATFINITE.E4M3.F32.PACK_AB_MERGE_C R3, RZ, R0, RZ ;  /* 0x00000000ff03723e */ /* 0x001fe400048070ff */
[----:B------:R-:W-:-:S03]  /*af60*/  PRMT R0, RZ, 0x7610, R0 ;  /* 0x00007610ff007816 */ /* 0x000fc60000000000 */
[----:B------:R0:W-:Y:S01]  /*af70*/  @!P4 STG.E.U8 desc[UR22][R26.64+0xc0], R3 ;  /* 0x0000c0031a00c986 */ /* 0x0001e2000c101116 */
[----:B------:R-:W-:Y:S05]  /*af80*/  @P3 BRA `(.L_x_241) ;  /* 0x0000000000043947 */ /* 0x000fea0003800000 */
[----:B------:R2:W5:Y:S02]  /*af90*/  LDG.E.U8 R0, desc[UR22][R30.64+0xc1] ;  /* 0x0000c1161e007981 */ /* 0x000564000c1e1100 */
.L_x_241:
[----:B------:R-:W-:Y:S05]  /*afa0*/  BSYNC B1 ;  /* 0x0000000000017941 */ /* 0x000fea0003800000 */
.L_x_240:
[----:B------:R-:W3:Y:S01]  /*afb0*/  LDL.LU R2, [R1+0x4] ;  /* 0x0000040001027983 */ /* 0x000ee20000300800 */
[----:B-----5:R-:W-:Y:S01]  /*afc0*/  LOP3.LUT R0, R0, 0xff, RZ, 0xc0, !PT ;  /* 0x000000ff00007812 */ /* 0x020fe200078ec0ff */
[----:B------:R-:W-:Y:S01]  /*afd0*/  BSSY B1, `(.L_x_242) ;  /* 0x000000b000017945 */ /* 0x000fe20003800000 */
[----:B------:R-:W-:Y:S02]  /*afe0*/  ISETP.LT.OR P4, PT, R34, 0xc9, !P0 ;  /* 0x000000c92200780c */ /* 0x000fe40004781670 */
[----:B------:R-:W-:-:S05]  /*aff0*/  F2FP.F16.E4M3.UNPACK_B R0, R0 ;  /* 0x00000000ff00723e */ /* 0x000fca00020006ff */
[----:B------:R-:W-:-:S05]  /*b000*/  HADD2.F32 R0, -RZ, R0.H0_H0 ;  /* 0x20000000ff007230 */ /* 0x000fca0000004100 */
[----:B------:R-:W-:-:S04]  /*b010*/  FMUL R0, R0, UR25 ;  /* 0x0000001900007c20 */ /* 0x000fc80008400000 */
[----:B---3--:R-:W-:-:S05]  /*b020*/  FFMA R0, R2, UR24, R0 ;  /* 0x0000001802007c23 */ /* 0x008fca0008000000 */
[----:B0-----:R-:W-:Y:S02]  /*b030*/  F2FP.SATFINITE.E4M3.F32.PACK_AB_MERGE_C R3, RZ, R0, RZ ;  /* 0x00000000ff03723e */ /* 0x001fe400048070ff */
[----:B------:R-:W-:-:S03]  /*b040*/  PRMT R0, RZ, 0x7610, R0 ;  /* 0x00007610ff007816 */ /* 0x000fc60000000000 */
[----:B------:R0:W-:Y:S01]  /*b050*/  @!P3 STG.E.U8 desc[UR22][R26.64+0xc1], R3 ;  /* 0x0000c1031a00b986 */ /* 0x0001e2000c101116 */
[----:B------:R-:W-:Y:S05]  /*b060*/  @P4 BRA `(.L_x_243) ;  /* 0x0000000000044947 */ /* 0x000fea0003800000 */
[----:B------:R3:W5:Y:S02]  /*b070*/  LDG.E.U8 R0, desc[UR22][R28.64+0xc8] ;  /* 0x0000c8161c007981 */ /* 0x000764000c1e1100 */
.L_x_243:
[----:B------:R-:W-:Y:S05]  /*b080*/  BSYNC B1 ;  /* 0x0000000000017941 */ /* 0x000fea0003800000 */
.L_x_242:
[----:B------:R-:W2:Y:S01]  /*b090*/  LDL.LU R2, [R1+0x8] ;  /* 0x0000080001027983 */ /* 0x000ea20000300800 */
        /* <DEDUP_REMOVED lines=12> */
.L_x_245:
[----:B------:R-:W-:Y:S05]  /*b160*/  BSYNC B1 ;  /* 0x0000000000017941 */ /* 0x000fea0003800000 */
.L_x_244:
        /* <DEDUP_REMOVED lines=13> */
.L_x_247:
[----:B------:R-:W-:Y:S05]  /*b240*/  BSYNC B1 ;  /* 0x0000000000017941 */ /* 0x000fea0003800000 */
.L_x_246:
        /* <DEDUP_REMOVED lines=13> */
.L_x_249:
[----:B------:R-:W-:Y:S05]  /*b320*/  BSYNC B1 ;  /* 0x0000000000017941 */ /* 0x000fea0003800000 */
.L_x_248:
        /* <DEDUP_REMOVED lines=13> */
.L_x_251:
[----:B------:R-:W-:Y:S05]  /*b400*/  BSYNC B1 ;  /* 0x0000000000017941 */ /* 0x000fea0003800000 */
.L_x_250:
        /* <DEDUP_REMOVED lines=13> */
.L_x_253:
[----:B------:R-:W-:Y:S05]  /*b4e0*/  BSYNC B1 ;  /* 0x0000000000017941 */ /* 0x000fea0003800000 */
.L_x_252:
        /* <DEDUP_REMOVED lines=13> */
.L_x_255:
[----:B------:R-:W-:Y:S05]  /*b5c0*/  BSYNC B1 ;  /* 0x0000000000017941 */ /* 0x000fea0003800000 */
.L_x_254:
        /* <DEDUP_REMOVED lines=13> */
.L_x_257:
[----:B------:R-:W-:Y:S05]  /*b6a0*/  BSYNC B1 ;  /* 0x0000000000017941 */ /* 0x000fea0003800000 */
.L_x_256:
        /* <DEDUP_REMOVED lines=13> */
.L_x_259:
[----:B------:R-:W-:Y:S05]  /*b780*/  BSYNC B1 ;  /* 0x0000000000017941 */ /* 0x000fea0003800000 */
.L_x_258:
        /* <DEDUP_REMOVED lines=13> */
.L_x_261:
[----:B------:R-:W-:Y:S05]  /*b860*/  BSYNC B1 ;  /* 0x0000000000017941 */ /* 0x000fea0003800000 */
.L_x_260:
        /* <DEDUP_REMOVED lines=13> */
.L_x_263:
[----:B------:R-:W-:Y:S05]  /*b940*/  BSYNC B1 ;  /* 0x0000000000017941 */ /* 0x000fea0003800000 */
.L_x_262:
        /* <DEDUP_REMOVED lines=13> */
.L_x_265:
[----:B------:R-:W-:Y:S05]  /*ba20*/  BSYNC B1 ;  /* 0x0000000000017941 */ /* 0x000fea0003800000 */
.L_x_264:
        /* <DEDUP_REMOVED lines=13> */
.L_x_267:
[----:B------:R-:W-:Y:S05]  /*bb00*/  BSYNC B1 ;  /* 0x0000000000017941 */ /* 0x000fea0003800000 */
.L_x_266:
        /* <DEDUP_REMOVED lines=13> */
.L_x_269:
[----:B------:R-:W-:Y:S05]  /*bbe0*/  BSYNC B1 ;  /* 0x0000000000017941 */ /* 0x000fea0003800000 */
.L_x_268:
        /* <DEDUP_REMOVED lines=13> */
.L_x_271:
[----:B------:R-:W-:Y:S05]  /*bcc0*/  BSYNC B1 ;  /* 0x0000000000017941 */ /* 0x000fea0003800000 */
.L_x_270:
        /* <DEDUP_REMOVED lines=13> */
.L_x_273:
[----:B------:R-:W-:Y:S05]  /*bda0*/  BSYNC B1 ;  /* 0x0000000000017941 */ /* 0x000fea0003800000 */
.L_x_272:
        /* <DEDUP_REMOVED lines=13> */
.L_x_275:
[----:B------:R-:W-:Y:S05]  /*be80*/  BSYNC B1 ;  /* 0x0000000000017941 */ /* 0x000fea0003800000 */
.L_x_274:
        /* <DEDUP_REMOVED lines=13> */
.L_x_277:
[----:B------:R-:W-:Y:S05]  /*bf60*/  BSYNC B1 ;  /* 0x0000000000017941 */ /* 0x000fea0003800000 */
.L_x_276:
        /* <DEDUP_REMOVED lines=13> */
.L_x_279:
[----:B------:R-:W-:Y:S05]  /*c040*/  BSYNC B1 ;  /* 0x0000000000017941 */ /* 0x000fea0003800000 */
.L_x_278:
        /* <DEDUP_REMOVED lines=13> */
.L_x_281:
[----:B------:R-:W-:Y:S05]  /*c120*/  BSYNC B1 ;  /* 0x0000000000017941 */ /* 0x000fea0003800000 */
.L_x_280:
        /* <DEDUP_REMOVED lines=13> */
.L_x_283:
[----:B------:R-:W-:Y:S05]  /*c200*/  BSYNC B1 ;  /* 0x0000000000017941 */ /* 0x000fea0003800000 */
.L_x_282:
        /* <DEDUP_REMOVED lines=13> */
.L_x_285:
[----:B------:R-:W-:Y:S05]  /*c2e0*/  BSYNC B1 ;  /* 0x0000000000017941 */ /* 0x000fea0003800000 */
.L_x_284:
        /* <DEDUP_REMOVED lines=13> */
.L_x_287:
[----:B------:R-:W-:Y:S05]  /*c3c0*/  BSYNC B1 ;  /* 0x0000000000017941 */ /* 0x000fea0003800000 */
.L_x_286:
        /* <DEDUP_REMOVED lines=13> */
.L_x_289:
[----:B------:R-:W-:Y:S05]  /*c4a0*/  BSYNC B1 ;  /* 0x0000000000017941 */ /* 0x000fea0003800000 */
.L_x_288:
        /* <DEDUP_REMOVED lines=13> */
.L_x_291:
[----:B------:R-:W-:Y:S05]  /*c580*/  BSYNC B1 ;  /* 0x0000000000017941 */ /* 0x000fea0003800000 */
.L_x_290:
        /* <DEDUP_REMOVED lines=13> */
.L_x_293:
[----:B------:R-:W-:Y:S05]  /*c660*/  BSYNC B1 ;  /* 0x0000000000017941 */ /* 0x000fea0003800000 */
.L_x_292:
        /* <DEDUP_REMOVED lines=13> */
.L_x_295:
[----:B------:R-:W-:Y:S05]  /*c740*/  BSYNC B1 ;  /* 0x0000000000017941 */ /* 0x000fea0003800000 */
.L_x_294:
        /* <DEDUP_REMOVED lines=13> */
.L_x_297:
[----:B------:R-:W-:Y:S05]  /*c820*/  BSYNC B1 ;  /* 0x0000000000017941 */ /* 0x000fea0003800000 */
.L_x_296:
[----:B------:R-:W-:Y:S05]  /*c830*/  @P1 BRA `(.L_x_298) ;  /* 0x0000002000a41947 */ /* 0x000fea0003800000 */
[----:B------:R-:W2:Y:S01]  /*c840*/  LDL.LU R2, [R1+0x74] ;  /* 0x0000740001027983 */ /* 0x000ea20000300800 */
[----:B-----5:R-:W-:-:S04]  /*c850*/  LOP3.LUT R0, R0, 0xff, RZ, 0xc0, !PT ;  /* 0x000000ff00007812 */ /* 0x020fc800078ec0ff */
[----:B------:R-:W-:-:S05]  /*c860*/  F2FP.F16.E4M3.UNPACK_B R0, R0 ;  /* 0x00000000ff00723e */ /* 0x000fca00020006ff */
[----:B------:R-:W-:-:S05]  /*c870*/  HADD2.F32 R0, -RZ, R0.H0_H0 ;  /* 0x20000000ff007230 */ /* 0x000fca0000004100 */
[----:B------:R-:W-:-:S04]  /*c880*/  FMUL R0, R0, UR25 ;  /* 0x0000001900007c20 */ /* 0x000fc80008400000 */
[----:B--2---:R-:W-:-:S05]  /*c890*/  FFMA R0, R2, UR24, R0 ;  /* 0x0000001802007c23 */ /* 0x004fca0008000000 */
[----:B0-----:R-:W-:-:S05]  /*c8a0*/  F2FP.SATFINITE.E4M3.F32.PACK_AB_MERGE_C R3, RZ, R0, RZ ;  /* 0x00000000ff03723e */ /* 0x001fca00048070ff */
[----:B------:R0:W-:Y:S01]  /*c8b0*/  STG.E.U8 desc[UR22][R26.64+0xf9], R3 ;  /* 0x0000f9031a007986 */ /* 0x0001e2000c101116 */
[----:B------:R-:W-:Y:S05]  /*c8c0*/  BRA `(.L_x_298) ;  /* 0x0000002000807947 */ /* 0x000fea0003800000 */
.L_x_41:
[C---:B------:R-:W-:Y:S01]  /*c8d0*/  ISETP.GE.AND P1, PT, R39.reuse, 0x1, PT ;  /* 0x000000012700780c */ /* 0x040fe20003f26270 */
[----:B------:R-:W-:Y:S01]  /*c8e0*/  FMUL R226, R226, UR24 ;  /* 0x00000018e2e27c20 */ /* 0x000fe20008400000 */
[----:B------:R-:W2:Y:S01]  /*c8f0*/  LDL.LU R227, [R1+0x10] ;  /* 0x0000100001e37983 */ /* 0x000ea20000300800 */
[----:B------:R-:W-:Y:S01]  /*c900*/  ISETP.GE.AND P0, PT, R39, 0x9, PT ;  /* 0x000000092700780c */ /* 0x000fe20003f06270 */
[----:B------:R-:W-:Y:S01]  /*c910*/  FMUL R225, R225, UR24 ;  /* 0x00000018e1e17c20 */ /* 0x000fe20008400000 */
[C---:B------:R-:W-:Y:S02]  /*c920*/  ISETP.LT.OR P4, PT, R34.reuse, 0x1, !P1 ;  /* 0x000000012200780c */ /* 0x040fe40004f81670 */
[C---:B------:R-:W-:Y:S02]  /*c930*/  ISETP.LT.OR P5, PT, R34.reuse, 0x2, !P1 ;  /* 0x000000022200780c */ /* 0x040fe40004fa1670 */
[----:B------:R-:W-:Y:S02]  /*c940*/  F2FP.SATFINITE.E4M3.F32.PACK_AB_MERGE_C R29, RZ, R226, RZ ;  /* 0x000000e2ff1d723e */ /* 0x000fe400048070ff */
[----:B------:R-:W-:Y:S01]  /*c950*/  ISETP.LT.OR P3, PT, R34, 0x1, !P0 ;  /* 0x000000012200780c */ /* 0x000fe20004761670 */
[----:B------:R-:W-:Y:S01]  /*c960*/  FMUL R224, R224, UR24 ;  /* 0x00000018e0e07c20 */ /* 0x000fe20008400000 */
[----:B------:R-:W-:Y:S01]  /*c970*/  ISETP.LT.OR P6, PT, R34, 0xa, !P1 ;  /* 0x0000000a2200780c */ /* 0x000fe20004fc1670 */
[----:B------:R-:W-:Y:S01]  /*c980*/  FMUL R223, R223, UR24 ;  /* 0x00000018dfdf7c20 */ /* 0x000fe20008400000 */
[----:B------:R-:W-:Y:S01]  /*c990*/  F2FP.SATFINITE.E4M3.F32.PACK_AB_MERGE_C R225, RZ, R225, RZ ;  /* 0x000000e1ffe1723e */ /* 0x000fe200048070ff */
[----:B------:R-:W-:Y:S01]  /*c9a0*/  FMUL R221, R221, UR24 ;  /* 0x00000018dddd7c20 */ /* 0x000fe20008400000 */
[----:B------:R-:W-:Y:S01]  /*c9b0*/  FMUL R222, R222, UR24 ;  /* 0x00000018dede7c20 */ /* 0x000fe20008400000 */
[----:B------:R0:W-:Y:S01]  /*c9c0*/  @!P4 STG.E.U8 desc[UR22][R24.64], R29 ;  /* 0x0000001d1800c986 */ /* 0x0001e2000c101116 */
[----:B------:R-:W-:-:S02]  /*c9d0*/  ISETP.LT.OR P4, PT, R34, 0x2, !P0 ;  /* 0x000000022200780c */ /* 0x000fc40004781670 */
[----:B------:R-:W-:Y:S01]  /*c9e0*/  F2FP.SATFINITE.E4M3.F32.PACK_AB_MERGE_C R31, RZ, R224, RZ ;  /* 0x000000e0ff1f723e */ /* 0x000fe200048070ff */
[----:B------:R3:W-:Y:S01]  /*c9f0*/  @!P5 STG.E.U8 desc[UR22][R24.64+0x1], R225 ;  /* 0x000001e11800d986 */ /* 0x0007e2000c101116 */
[----:B------:R-:W-:Y:S02]  /*ca00*/  ISETP.LT.OR P5, PT, R34, 0x9, !P1 ;  /* 0x000000092200780c */ /* 0x000fe40004fa1670 */
[----:B------:R-:W-:Y:S01]  /*ca10*/  F2FP.SATFINITE.E4M3.F32.PACK_AB_MERGE_C R223, RZ, R223, RZ ;  /* 0x000000dfffdf723e */ /* 0x000fe200048070ff */
[----:B------:R-:W-:Y:S01]  /*ca20*/  FMUL R220, R220, UR24 ;  /* 0x00000018dcdc7c20 */ /* 0x000fe20008400000 */
[----:B------:R-:W-:Y:S01]  /*ca30*/  F2FP.SATFINITE.E4M3.F32.PACK_AB_MERGE_C R221, RZ, R221, RZ ;  /* 0x000000ddffdd723e */ /* 0x000fe200048070ff */
[----:B------:R-:W-:Y:S01]  /*ca40*/  @!P3 STG.E.U8 desc[UR22][R26.64], R31 ;  /* 0x0000001f1a00b986 */ /* 0x000fe2000c101116 */
[----:B------:R-:W-:-:S03]  /*ca50*/  ISETP.LT.OR P3, PT, R34, 0x9, !P0 ;  /* 0x000000092200780c */ /* 0x000fc60004761670 */
[----:B------:R-:W-:Y:S01]  /*ca60*/  @!P4 STG.E.U8 desc[UR22][R26.64+0x1], R223 ;  /* 0x000001df1a00c986 */ /* 0x000fe2000c101116 */
[----:B------:R-:W-:-:S03]  /*ca70*/  ISETP.LT.OR P4, PT, R34, 0xa, !P0 ;  /* 0x0000000a2200780c */ /* 0x000fc60004781670 */
[----:B------:R-:W-:Y:S01]  /*ca80*/  @!P6 STG.E.U8 desc[UR22][R24.64+0x9], R221 ;  /* 0x000009dd1800e986 */ /* 0x000fe2000c101116 */
[C---:B------:R-:W-:Y:S01]  /*ca90*/  ISETP.LT.OR P6, PT, R34.reuse, 0x12, !P1 ;  /* 0x000000122200780c */ /* 0x040fe20004fc1670 */
[----:B------:R-:W-:Y:S01]  /*caa0*/  FMUL R219, R219, UR24 ;  /* 0x00000018dbdb7c20 */ /* 0x000fe20008400000 */
[----:B0-----:R-:W-:Y:S01]  /*cab0*/  F2FP.SATFINITE.E4M3.F32.PACK_AB_MERGE_C R29, RZ, R222, RZ ;  /* 0x000000deff1d723e */ /* 0x001fe200048070ff */
[----:B------:R-:W-:Y:S01]  /*cac0*/  FMUL R217, R217, UR24 ;  /* 0x00000018d9d97c20 */ /* 0x000fe20008400000 */
[----:B------:R-:W4:Y:S01]  /*cad0*/  LDL.LU R226, [R1+0xc] ;  /* 0x00000c0001e27983 */ /* 0x000f220000300800 */
[----:B------:R-:W-:Y:S02]  /*cae0*/  F2FP.SATFINITE.E4M3.F32.PACK_AB_MERGE_C R33, RZ, R220, RZ ;  /* 0x000000dcff21723e */ /* 0x000fe400048070ff */
[----:B------:R-:W-:Y:S01]  /*caf0*/  F2FP.SATFINITE.E4M3.F32.PACK_AB_MERGE_C R219, RZ, R219, RZ ;  /* 0x000000dbffdb723e */ /* 0x000fe200048070ff */
[----:B------:R0:W-:Y:S01]  /*cb00*/  @!P5 STG.E.U8 desc[UR22][R24.64+0x8], R29 ;  /* 0x0000081d1800d986 */ /* 0x0001e2000c101116 */
[----:B------:R-:W-:-:S02]  /*cb10*/  ISETP.LT.OR P5, PT, R34, 0x11, !P1 ;  /* 0x000000112200780c */ /* 0x000fc40004fa1670 */
[----:B------:R-:W-:Y:S01]  /*cb20*/  F2FP.SATFINITE.E4M3.F32.PACK_AB_MERGE_C R217, RZ, R217, RZ ;  /* 0x000000d9ffd9723e */ /* 0x000fe200048070ff */
[----:B---3--:R-:W3:Y:S01]  /*cb30*/  LDL.LU R225, [R1+0x8] ;  /* 0x0000080001e17983 */ /* 0x008ee20000300800 */
[----:B------:R-:W-:-:S03]  /*cb40*/  FMUL R218, R218, UR24 ;  /* 0x00000018dada7c20 */ /* 0x000fc60008400000 */
[----:B------:R-:W4:Y:S04]  /*cb50*/  LDL.LU R224, [R1+0x4] ;  /* 0x0000040001e07983 */ /* 0x000f280000300800 */
[----:B------:R-:W3:Y:S01]  /*cb60*/  LDL.LU R222, [R1] ;  /* 0x0000000001de7983 */ /* 0x000ee20000300800 */
[----:B0-----:R-:W-:Y:S01]  /*cb70*/  F2FP.SATFINITE.E4M3.F32.PACK_AB_MERGE_C R29, RZ, R218, RZ ;  /* 0x000000daff1d723e */ /* 0x001fe200048070ff */
[----:B------:R-:W-:Y:S01]  /*cb80*/  FMUL R216, R216, UR24 ;  /* 0x00000018d8d87c20 */ /* 0x000fe20008400000 */
[----:B------:R-:W-:Y:S01]  /*cb90*/  FMUL R215, R215, UR24 ;  /* 0x00000018d7d77c20 */ /* 0x000fe20008400000 */
[----:B------:R0:W-:Y:S01]  /*cba0*/  @!P3 STG.E.U8 desc[UR22][R26.64+0x8], R33 ;  /* 0x000008211a00b986 */ /* 0x0001e2000c101116 */
[C---:B------:R-:W-:Y:S01]  /*cbb0*/  ISETP.LT.OR P3, PT, R34.reuse, 0x11, !P0 ;  /* 0x000000112200780c */ /* 0x040fe20004761670 */
[----:B------:R-:W-:Y:S01]  /*cbc0*/  FMUL R213, R213, UR24 ;  /* 0x00000018d5d57c20 */ /* 0x000fe20008400000 */
[----:B------:R-:W-:Y:S01]  /*cbd0*/  F2FP.SATFINITE.E4M3.F32.PACK_AB_MERGE_C R31, RZ, R216, RZ ;  /* 0x000000d8ff1f723e */ /* 0x000fe200048070ff */
[----:B------:R-:W-:Y:S01]  /*cbe0*/  @!P4 STG.E.U8 desc[UR22][R26.64+0x9], R219 ;  /* 0x000009db1a00c986 */ /* 0x000fe2000c101116 */
[----:B------:R-:W-:Y:S01]  /*cbf0*/  ISETP.LT.OR P4, PT, R34, 0x12, !P0 ;  /* 0x000000122200780c */ /* 0x000fe20004781670 */
[----:B------:R-:W-:Y:S01]  /*cc00*/  FMUL R214, R214, UR24 ;  /* 0x00000018d6d67c20 */ /* 0x000fe20008400000 */
[----:B------:R-:W-:Y:S01]  /*cc10*/  F2FP.SATFINITE.E4M3.F32.PACK_AB_MERGE_C R215, RZ, R215, RZ ;  /* 0x000000d7ffd7723e */ /* 0x000fe200048070ff */
[----:B------:R-:W-:Y:S01]  /*cc20*/  @!P6 STG.E.U8 desc[UR22][R24.64+0x11], R217 ;  /* 0x000011d91800e986 */ /* 0x000fe2000c101116 */
[----:B------:R-:W-:Y:S01]  /*cc30*/  ISETP.LT.OR P6, PT, R34, 0x1a, !P1 ;  /* 0x0000001a2200780c */ /* 0x000fe20004fc1670 */
[----:B------:R-:W-:Y:S01]  /*cc40*/  FMUL R212, R212, UR24 ;  /* 0x00000018d4d47c20 */ /* 0x000fe20008400000 */
[----:B------:R-:W-:Y:S01]  /*cc50*/  F2FP.SATFINITE.E4M3.F32.PACK_AB_MERGE_C R213, RZ, R213, RZ ;  /* 0x000000d5ffd5723e */ /* 0x000fe200048070ff */
[----:B------:R1:W-:Y:S01]  /*cc60*/  @!P5 STG.E.U8 desc[UR22][R24.64+0x10], R29 ;  /* 0x0000101d1800d986 */ /* 0x0003e2000c101116 */
[C---:B------:R-:W-:Y:S01]  /*cc70*/  ISETP.LT.OR P5, PT, R34.reuse, 0x19, !P1 ;  /* 0x000000192200780c */ /* 0x040fe20004fa1670 */
[----:B------:R-:W-:Y:S01]  /*cc80*/  FMUL R211, R211, UR24 ;  /* 0x00000018d3d37c20 */ /* 0x000fe20008400000 */
[----:B------:R-:W-:Y:S01]  /*cc90*/  FMUL R209, R209, UR24 ;  /* 0x00000018d1d17c20 */ /* 0x000fe20008400000 */
[----:B------:R1:W-:Y:S01]  /*cca0*/  @!P3 STG.E.U8 desc[UR22][R26.64+0x10], R31 ;  /* 0x0000101f1a00b986 */ /* 0x0003e2000c101116 */
[----:B------:R-:W-:Y:S01]  /*ccb0*/  ISETP.LT.OR P3, PT, R34, 0x19, !P0 ;  /* 0x000000192200780c */ /* 0x000fe20004761670 */
[----:B------:R-:W-:Y:S01]  /*ccc0*/  FMUL R210, R210, UR24 ;  /* 0x00000018d2d27c20 */ /* 0x000fe20008400000 */
[----:B0-----:R-:W-:Y:S01]  /*ccd0*/  F2FP.SATFINITE.E4M3.F32.PACK_AB_MERGE_C R33, RZ, R212, RZ ;  /* 0x000000d4ff21723e */ /* 0x001fe200048070ff */
[----:B------:R-:W-:Y:S01]  /*cce0*/  @!P4 STG.E.U8 desc[UR22][R26.64+0x11], R215 ;  /* 0x000011d71a00c986 */ /* 0x000fe2000c101116 */
[----:B------:R-:W-:Y:S01]  /*ccf0*/  ISETP.LT.OR P4, PT, R34, 0x1a, !P0 ;  /* 0x0000001a2200780c */ /* 0x000fe20004781670 */
[----:B------:R-:W-:Y:S01]  /*cd00*/  FMUL R208, R208, UR24 ;  /* 0x00000018d0d07c20 */ /* 0x000fe20008400000 */
[----:B------:R-:W-:Y:S01]  /*cd10*/  F2FP.SATFINITE.E4M3.F32.PACK_AB_MERGE_C R211, RZ, R211, RZ ;  /* 0x000000d3ffd3723e */ /* 0x000fe200048070ff */
[----:B------:R-:W-:Y:S01]  /*cd20*/  @!P6 STG.E.U8 desc[UR22][R24.64+0x19], R213 ;  /* 0x000019d51800e986 */ /* 0x000fe2000c101116 */
[----:B------:R-:W-:Y:S01]  /*cd30*/  ISETP.LT.OR P6, PT, R34, 0x22, !P1 ;  /* 0x000000222200780c */ /* 0x000fe20004fc1670 */
[----:B------:R-:W-:Y:S01]  /*cd40*/  FMUL R207, R207, UR24 ;  /* 0x00000018cfcf7c20 */ /* 0x000fe20008400000 */
[----:B-1----:R-:W-:Y:S01]  /*cd50*/  F2FP.SATFINITE.E4M3.F32.PACK_AB_MERGE_C R29, RZ, R214, RZ ;  /* 0x000000d6ff1d723e */ /* 0x002fe200048070ff */
[----:B------:R-:W-:Y:S01]  /*cd60*/  FMUL R205, R205, UR24 ;  /* 0x00000018cdcd7c20 */ /* 0x000fe20008400000 */
[----:B------:R-:W-:Y:S01]  /*cd70*/  F2FP.SATFINITE.E4M3.F32.PACK_AB_MERGE_C R209, RZ, R209, RZ ;  /* 0x000000d1ffd1723e */ /* 0x000fe200048070ff */
[----:B------:R-:W-:Y:S01]  /*cd80*/  FMUL R206, R206, UR24 ;  /* 0x00000018cece7c20 */ /* 0x000fe20008400000 */
[----:B------:R-:W-:Y:S01]  /*cd90*/  F2FP.SATFINITE.E4M3.F32.PACK_AB_MERGE_C R31, RZ, R208, RZ ;  /* 0x000000d0ff1f723e */ /* 0x000fe200048070ff */
[----:B------:R0:W-:Y:S01]  /*cda0*/  @!P5 STG.E.U8 desc[UR22][R24.64+0x18], R29 ;  /* 0x0000181d1800d986 */ /* 0x0001e2000c101116 */
[----:B------:R-:W-:Y:S01]  /*cdb0*/  ISETP.LT.OR P5, PT, R34, 0x21, !P1 ;  /* 0x000000212200780c */ /* 0x000fe20004fa1670 */
[----:B------:R-:W-:Y:S01]  /*cdc0*/  FMUL R204, R204, UR24 ;  /* 0x00000018cccc7c20 */ /* 0x000fe20008400000 */
[----:B------:R-:W-:Y:S01]  /*cdd0*/  F2FP.SATFINITE.E4M3.F32.PACK_AB_MERGE_C R207, RZ, R207, RZ ;  /* 0x000000cfffcf723e */ /* 0x000fe200048070ff */
[----:B------:R1:W-:Y:S01]  /*cde0*/  @!P3 STG.E.U8 desc[UR22][R26.64+0x18], R33 ;  /* 0x000018211a00b986 */ /* 0x0003e2000c101116 */
[C---:B------:R-:W-:Y:S01]  /*cdf0*/  ISETP.LT.OR P3, PT, R34.reuse, 0x21, !P0 ;  /* 0x000000212200780c */ /* 0x040fe20004761670 */
[----:B------:R-:W-:Y:S01]  /*ce00*/  FMUL R203, R203, UR24 ;  /* 0x00000018cbcb7c20 */ /* 0x000fe20008400000 */
[----:B------:R-:W-:Y:S01]  /*ce10*/  F2FP.SATFINITE.E4M3.F32.PACK_AB_MERGE_C R205, RZ, R205, RZ ;  /* 0x000000cdffcd723e */ /* 0x000fe200048070ff */
[----:B------:R-:W-:Y:S01]  /*ce20*/  @!P4 STG.E.U8 desc[UR22][R26.64+0x19], R211 ;  /* 0x000019d31a00c986 */ /* 0x000fe2000c101116 */
[C---:B------:R-:W-:Y:S01]  /*ce30*/  ISETP.LT.OR P4, PT, R34.reuse, 0x22, !P0 ;  /* 0x000000222200780c */ /* 0x040fe20004781670 */
[----:B------:R-:W-:Y:S01]  /*ce40*/  FMUL R201, R201, UR24 ;  /* 0x00000018c9c97c20 */ /* 0x000fe20008400000 */
[----:B------:R-:W-:Y:S01]  /*ce50*/  F2FP.SATFINITE.E4M3.F32.PACK_AB_MERGE_C R203, RZ, R203, RZ ;  /* 0x000000cbffcb723e */ /* 0x000fe200048070ff */
[----:B------:R-:W-:Y:S01]  /*ce60*/  @!P6 STG.E.U8 desc[UR22][R24.64+0x21], R209 ;  /* 0x000021d11800e986 */ /* 0x000fe2000c101116 */
[----:B------:R-:W-:Y:S01]  /*ce70*/  ISETP.LT.OR P6, PT, R34, 0x2a, !P1 ;  /* 0x0000002a2200780c */ /* 0x000fe20004fc1670 */
[----:B------:R-:W-:Y:S01]  /*ce80*/  FMUL R202, R202, UR24 ;  /* 0x00000018caca7c20 */ /* 0x000fe20008400000 */
[----:B0-----:R-:W-:Y:S01]  /*ce90*/  F2FP.SATFINITE.E4M3.F32.PACK_AB_MERGE_C R29, RZ, R210, RZ ;  /* 0x000000d2ff1d723e */ /* 0x001fe200048070ff */
[----:B------:R-:W-:Y:S01]  /*cea0*/  FMUL R200, R200, UR24 ;  /* 0x00000018c8c87c20 */ /* 0x000fe20008400000 */
[----:B-1----:R-:W-:Y:S01]  /*ceb0*/  F2FP.SATFINITE.E4M3.F32.PACK_AB_MERGE_C R33, RZ, R204, RZ ;  /* 0x000000ccff21723e */ /* 0x002fe200048070ff */
[----:B------:R-:W-:Y:S01]  /*cec0*/  FMUL R199, R199, UR24 ;  /* 0x00000018c7c77c20 */ /* 0x000fe20008400000 */
[----:B------:R-:W-:Y:S01]  /*ced0*/  F2FP.SATFINITE.E4M3.F32.PACK_AB_MERGE_C R201, RZ, R201, RZ ;  /* 0x000000c9ffc9723e */ /* 0x000fe200048070ff */
[----:B------:R0:W-:Y:S01]  /*cee0*/  @!P5 STG.E.U8 desc[UR22][R24.64+0x20], R29 ;  /* 0x0000201d1800d986 */ /* 0x0001e2000c101116 */
[C---:B------:R-:W-:Y:S01]  /*cef0*/  ISETP.LT.OR P5, PT, R34.reuse, 0x29, !P1 ;  /* 0x000000292200780c */ /* 0x040fe20004fa1670 */
[----:B------:R-:W-:Y:S01]  /*cf00*/  FMUL R197, R197, UR24 ;  /* 0x00000018c5c57c20 */ /* 0x000fe20008400000 */
[----:B------:R-:W-:Y:S01]  /*cf10*/  F2FP.SATFINITE.E4M3.F32.PACK_AB_MERGE_C R199, RZ, R199, RZ ;  /* 0x000000c7ffc7723e */ /* 0x000fe200048070ff */
[----:B------:R1:W-:Y:S01]  /*cf20*/  @!P3 STG.E.U8 desc[UR22][R26.64+0x20], R31 ;  /* 0x0000201f1a00b986 */ /* 0x0003e2000c101116 */
[----:B------:R-:W-:Y:S01]  /*cf30*/  ISETP.LT.OR P3, PT, R34, 0x29, !P0 ;  /* 0x000000292200780c */ /* 0x000fe20004761670 */
[----:B------:R-:W-:Y:S01]  /*cf40*/  FMUL R198, R198, UR24 ;  /* 0x00000018c6c67c20 */ /* 0x000fe20008400000 */
[----:B------:R-:W-:Y:S01]  /*cf50*/  F2FP.SATFINITE.E4M3.F32.PACK_AB_MERGE_C R197, RZ, R197, RZ ;  /* 0x000000c5ffc5723e */ /* 0x000fe200048070ff */
[----:B------:R-:W-:Y:S01]  /*cf60*/  @!P4 STG.E.U8 desc[UR22][R26.64+0x21], R207 ;  /* 0x000021cf1a00c986 */ /* 0x000fe2000c101116 */
[----:B------:R-:W-:Y:S01]  /*cf70*/  ISETP.LT.OR P4, PT, R34, 0x2a, !P0 ;  /* 0x0000002a2200780c */ /* 0x000fe20004781670 */
[----:B------:R-:W-:Y:S01]  /*cf80*/  FMUL R196, R196, UR24 ;  /* 0x00000018c4c47c20 */ /* 0x000fe20008400000 */
[----:B------:R-:W-:Y:S01]  /*cf90*/  FMUL R195, R195, UR24 ;  /* 0x00000018c3c37c20 */ /* 0x000fe20008400000 */
        /* <DEDUP_REMOVED lines=27> */
[----:B------:R-:W-:Y:S01]  /*d150*/  FMUL R186, R186, UR24 ;  /* 0x00000018baba7c20 */ /* 0x000fe20008400000 */
        /* <DEDUP_REMOVED lines=154> */
[----:B-----5:R-:W-:Y:S01]  /*db00*/  FMUL R5, R5, UR24 ;  /* 0x0000001805057c20 */ /* 0x020fe20008400000 */
[----:B0-----:R-:W-:Y:S01]  /*db10*/  F2FP.SATFINITE.E4M3.F32.PACK_AB_MERGE_C R29, RZ, R170, RZ ;  /* 0x000000aaff1d723e */ /* 0x001fe200048070ff */
[----:B------:R-:W-:Y:S01]  /*db20*/  FMUL R0, R0, UR24 ;  /* 0x0000001800007c20 */ /* 0x000fe20008400000 */
[----:B-1----:R-:W-:Y:S01]  /*db30*/  F2FP.SATFINITE.E4M3.F32.PACK_AB_MERGE_C R33, RZ, R164, RZ ;  /* 0x000000a4ff21723e */ /* 0x002fe200048070ff */
[----:B------:R-:W-:Y:S01]  /*db40*/  FMUL R6, R6, UR24 ;  /* 0x0000001806067c20 */ /* 0x000fe20008400000 */
[----:B------:R-:W-:Y:S01]  /*db50*/  F2FP.SATFINITE.E4M3.F32.PACK_AB_MERGE_C R7, RZ, R7, RZ ;  /* 0x00000007ff07723e */ /* 0x000fe200048070ff */
[----:B------:R0:W-:Y:S01]  /*db60*/  @!P5 STG.E.U8 desc[UR22][R24.64+0x70], R29 ;  /* 0x0000701d1800d986 */ /* 0x0001e2000c101116 */
[----:B------:R-:W-:Y:S01]  /*db70*/  ISETP.LT.OR P5, PT, R34, 0x79, !P1 ;  /* 0x000000792200780c */ /* 0x000fe20004fa1670 */
[----:B------:R-:W-:Y:S01]  /*db80*/  FMUL R2, R2, UR24 ;  /* 0x0000001802027c20 */ /* 0x000fe20008400000 */
[----:B------:R-:W-:Y:S01]  /*db90*/  F2FP.SATFINITE.E4M3.F32.PACK_AB_MERGE_C R5, RZ, R5, RZ ;  /* 0x00000005ff05723e */ /* 0x000fe200048070ff */
[----:B------:R1:W-:Y:S01]  /*dba0*/  @!P3 STG.E.U8 desc[UR22][R26.64+0x70], R31 ;  /* 0x0000701f1a00b986 */ /* 0x0003e2000c101116 */
[----:B------:R-:W-:Y:S01]  /*dbb0*/  ISETP.LT.OR P3, PT, R34, 0x79, !P0 ;  /* 0x000000792200780c */ /* 0x000fe20004761670 */
[----:B------:R-:W-:Y:S01]  /*dbc0*/  FMUL R3, R3, UR24 ;  /* 0x0000001803037c20 */ /* 0x000fe20008400000 */
[----:B------:R-:W-:Y:S01]  /*dbd0*/  FMUL R4, R4, UR24 ;  /* 0x0000001804047c20 */ /* 0x000fe20008400000 */
[----:B------:R-:W-:Y:S01]  /*dbe0*/  @!P4 STG.E.U8 desc[UR22][R26.64+0x71], R167 ;  /* 0x000071a71a00c986 */ /* 0x000fe2000c101116 */
[----:B------:R-:W-:-:S03]  /*dbf0*/  ISETP.LT.OR P4, PT, R34, 0x7a, !P0 ;  /* 0x0000007a2200780c */ /* 0x000fc60004781670 */
[----:B------:R-:W-:Y:S01]  /*dc00*/  @!P6 STG.E.U8 desc[UR22][R24.64+0x79], R165 ;  /* 0x000079a51800e986 */ /* 0x000fe2000c101116 */
[----:B------:R-:W-:Y:S02]  /*dc10*/  ISETP.LT.OR P6, PT, R34, 0x82, !P1 ;  /* 0x000000822200780c */ /* 0x000fe40004fc1670 */
[----:B0-----:R-:W-:Y:S01]  /*dc20*/  F2FP.SATFINITE.E4M3.F32.PACK_AB_MERGE_C R29, RZ, R166, RZ ;  /* 0x000000a6ff1d723e */ /* 0x001fe200048070ff */
[----:B------:R-:W4:Y:S01]  /*dc30*/  LDL.LU R220, [R1+0x14] ;  /* 0x0000140001dc7983 */ /* 0x000f220000300800 */
[----:B-1----:R-:W-:-:S03]  /*dc40*/  F2FP.SATFINITE.E4M3.F32.PACK_AB_MERGE_C R31, RZ, R160, RZ ;  /* 0x000000a0ff1f723e */ /* 0x002fc600048070ff */
[----:B------:R0:W-:Y:S01]  /*dc50*/  @!P5 STG.E.U8 desc[UR22][R24.64+0x78], R29 ;  /* 0x0000781d1800d986 */ /* 0x0001e2000c101116 */
[----:B------:R-:W-:-:S03]  /*dc60*/  ISETP.LT.OR P5, PT, R34, 0x81, !P1 ;  /* 0x000000812200780c */ /* 0x000fc60004fa1670 */
[----:B------:R1:W-:Y:S01]  /*dc70*/  @!P3 STG.E.U8 desc[UR22][R26.64+0x78], R33 ;  /* 0x000078211a00b986 */ /* 0x0003e2000c101116 */
[----:B------:R-:W-:-:S03]  /*dc80*/  ISETP.LT.OR P3, PT, R34, 0x81, !P0 ;  /* 0x000000812200780c */ /* 0x000fc60004761670 */
        /* <DEDUP_REMOVED lines=26> */
[----:B0-----:R-:W-:Y:S02]  /*de30*/  F2FP.SATFINITE.E4M3.F32.PACK_AB_MERGE_C R29, RZ, R154, RZ ;  /* 0x0000009aff1d723e */ /* 0x001fe400048070ff */
[----:B-1----:R-:W-:-:S03]  /*de40*/  F2FP.SATFINITE.E4M3.F32.PACK_AB_MERGE_C R33, RZ, R20, RZ ;  /* 0x00000014ff21723e */ /* 0x002fc600048070ff */
[----:B------:R0:W-:Y:S01]  /*de50*/  @!P5 STG.E.U8 desc[UR22][R24.64+0x90], R29 ;  /* 0x0000901d1800d986 */ /* 0x0001e2000c101116 */
[----:B------:R-:W-:-:S03]  /*de60*/  ISETP.LT.OR P5, PT, R34, 0x99, !P1 ;  /* 0x000000992200780c */ /* 0x000fc60004fa1670 */
[----:B------:R-:W-:Y:S01]  /*de70*/  @!P3 STG.E.U8 desc[UR22][R26.64+0x90], R31 ;  /* 0x0000901f1a00b986 */ /* 0x000fe2000c101116 */
[----:B------:R-:W-:-:S03]  /*de80*/  ISETP.LT.OR P3, PT, R34, 0x99, !P0 ;  /* 0x000000992200780c */ /* 0x000fc60004761670 */
[----:B------:R1:W-:Y:S01]  /*de90*/  @!P4 STG.E.U8 desc[UR22][R26.64+0x91], R23 ;  /* 0x000091171a00c986 */ /* 0x0003e2000c101116 */
[----:B------:R-:W-:-:S03]  /*dea0*/  ISETP.LT.OR P4, PT, R34, 0x9a, !P0 ;  /* 0x0000009a2200780c */ /* 0x000fc60004781670 */
[----:B------:R2:W-:Y:S01]  /*deb0*/  @!P6 STG.E.U8 desc[UR22][R24.64+0x99], R21 ;  /* 0x000099151800e986 */ /* 0x0005e2000c101116 */
[----:B------:R-:W-:Y:S02]  /*dec0*/  ISETP.LT.OR P6, PT, R34, 0xa2, !P1 ;  /* 0x000000a22200780c */ /* 0x000fe40004fc1670 */
[----:B0-----:R-:W-:-:S05]  /*ded0*/  F2FP.SATFINITE.E4M3.F32.PACK_AB_MERGE_C R29, RZ, R22, RZ ;  /* 0x00000016ff1d723e */ /* 0x001fca00048070ff */
[----:B------:R-:W-:Y:S01]  /*dee0*/  @!P5 STG.E.U8 desc[UR22][R24.64+0x98], R29 ;  /* 0x0000981d1800d986 */ /* 0x000fe2000c101116 */
[C---:B------:R-:W-:Y:S02]  /*def0*/  ISETP.LT.OR P5, PT, R34.reuse, 0xa1, !P1 ;  /* 0x000000a12200780c */ /* 0x040fe40004fa1670 */
[----:B-1----:R-:W-:Y:S01]  /*df00*/  F2FP.SATFINITE.E4M3.F32.PACK_AB_MERGE_C R23, RZ, R18, RZ ;  /* 0x00000012ff17723e */ /* 0x002fe200048070ff */
[----:B------:R-:W-:Y:S01]  /*df10*/  @!P3 STG.E.U8 desc[UR22][R26.64+0x98], R33 ;  /* 0x000098211a00b986 */ /* 0x000fe2000c101116 */
[C---:B------:R-:W-:Y:S02]  /*df20*/  ISETP.LT.OR P3, PT, R34.reuse, 0xa1, !P0 ;  /* 0x000000a12200780c */ /* 0x040fe40004761670 */
[----:B--2---:R-:W-:Y:S01]  /*df30*/  F2FP.SATFINITE.E4M3.F32.PACK_AB_MERGE_C R21, RZ, R16, RZ ;  /* 0x00000010ff15723e */ /* 0x004fe200048070ff */
[----:B------:R0:W-:Y:S01]  /*df40*/  @!P4 STG.E.U8 desc[UR22][R26.64+0x99], R19 ;  /* 0x000099131a00c986 */ /* 0x0001e2000c101116 */
[----:B------:R-:W-:-:S03]  /*df50*/  ISETP.LT.OR P4, PT, R34, 0xa2, !P0 ;  /* 0x000000a22200780c */ /* 0x000fc60004781670 */
[----:B------:R1:W-:Y:S01]  /*df60*/  @!P6 STG.E.U8 desc[UR22][R24.64+0xa1], R17 ;  /* 0x0000a1111800e986 */ /* 0x0003e2000c101116 */
[----:B------:R-:W-:-:S03]  /*df70*/  ISETP.LT.OR P6, PT, R34, 0xaa, !P1 ;  /* 0x000000aa2200780c */ /* 0x000fc60004fc1670 */
[----:B------:R-:W-:Y:S01]  /*df80*/  @!P5 STG.E.U8 desc[UR22][R24.64+0xa0], R23 ;  /* 0x0000a0171800d986 */ /* 0x000fe2000c101116 */
[----:B------:R-:W-:-:S03]  /*df90*/  ISETP.LT.OR P5, PT, R34, 0xa9, !P1 ;  /* 0x000000a92200780c */ /* 0x000fc60004fa1670 */
[----:B------:R-:W-:Y:S01]  /*dfa0*/  @!P3 STG.E.U8 desc[UR22][R26.64+0xa0], R21 ;  /* 0x0000a0151a00b986 */ /* 0x000fe2000c101116 */
[C---:B------:R-:W-:Y:S02]  /*dfb0*/  ISETP.LT.OR P3, PT, R34.reuse, 0xa9, !P0 ;  /* 0x000000a92200780c */ /* 0x040fe40004761670 */
[----:B0-----:R-:W-:Y:S01]  /*dfc0*/  F2FP.SATFINITE.E4M3.F32.PACK_AB_MERGE_C R19, RZ, R14, RZ ;  /* 0x0000000eff13723e */ /* 0x001fe200048070ff */
[----:B------:R0:W-:Y:S01]  /*dfd0*/  @!P4 STG.E.U8 desc[UR22][R26.64+0xa1], R15 ;  /* 0x0000a10f1a00c986 */ /* 0x0001e2000c101116 */
[C---:B------:R-:W-:Y:S02]  /*dfe0*/  ISETP.LT.OR P4, PT, R34.reuse, 0xaa, !P0 ;  /* 0x000000aa2200780c */ /* 0x040fe40004781670 */
[----:B-1----:R-:W-:Y:S01]  /*dff0*/  F2FP.SATFINITE.E4M3.F32.PACK_AB_MERGE_C R17, RZ, R12, RZ ;  /* 0x0000000cff11723e */ /* 0x002fe200048070ff */
        /* <DEDUP_REMOVED lines=15> */
[----:B0-----:R-:W-:Y:S02]  /*e0f0*/  F2FP.SATFINITE.E4M3.F32.PACK_AB_MERGE_C R11, RZ, R6, RZ ;  /* 0x00000006ff0b723e */ /* 0x001fe400048070ff */
[C---:B------:R-:W-:Y:S01]  /*e100*/  ISETP.LT.OR P3, PT, R34.reuse, 0xb9, !P0 ;  /* 0x000000b92200780c */ /* 0x040fe20004761670 */
[----:B------:R0:W-:Y:S01]  /*e110*/  @!P4 STG.E.U8 desc[UR22][R26.64+0xb1], R7 ;  /* 0x0000b1071a00c986 */ /* 0x0001e2000c101116 */
[----:B-1----:R-:W-:Y:S02]  /*e120*/  F2FP.SATFINITE.E4M3.F32.PACK_AB_MERGE_C R9, RZ, R4, RZ ;  /* 0x00000004ff09723e */ /* 0x002fe400048070ff */
[C---:B------:R-:W-:Y:S01]  /*e130*/  ISETP.LT.OR P4, PT, R34.reuse, 0xba, !P0 ;  /* 0x000000ba2200780c */ /* 0x040fe20004781670 */
[----:B------:R1:W-:Y:S04]  /*e140*/  @!P6 STG.E.U8 desc[UR22][R24.64+0xb9], R5 ;  /* 0x0000b9051800e986 */ /* 0x0003e8000c101116 */
[----:B------:R2:W-:Y:S01]  /*e150*/  @!P5 STG.E.U8 desc[UR22][R24.64+0xb8], R11 ;  /* 0x0000b80b1800d986 */ /* 0x0005e2000c101116 */
[----:B------:R-:W-:Y:S01]  /*e160*/  FMUL R4, R227, UR24 ;  /* 0x00000018e3047c20 */ /* 0x000fe20008400000 */
[----:B------:R-:W-:-:S02]  /*e170*/  ISETP.LT.OR P5, PT, R34, 0xc1, !P1 ;  /* 0x000000c12200780c */ /* 0x000fc40004fa1670 */
[----:B0-----:R-:W-:Y:S02]  /*e180*/  F2FP.SATFINITE.E4M3.F32.PACK_AB_MERGE_C R7, RZ, R3, RZ ;  /* 0x00000003ff07723e */ /* 0x001fe400048070ff */
[----:B-1----:R-:W-:Y:S01]  /*e190*/  F2FP.SATFINITE.E4M3.F32.PACK_AB_MERGE_C R5, RZ, R0, RZ ;  /* 0x00000000ff05723e */ /* 0x002fe200048070ff */
[----:B---3--:R-:W-:Y:S01]  /*e1a0*/  FMUL R0, R222, UR24 ;  /* 0x00000018de007c20 */ /* 0x008fe20008400000 */
[----:B------:R-:W-:Y:S01]  /*e1b0*/  ISETP.LT.OR P6, PT, R34, 0xc2, !P1 ;  /* 0x000000c22200780c */ /* 0x000fe20004fc1670 */
[----:B------:R-:W3:Y:S01]  /*e1c0*/  LDL.LU R222, [R1+0x20] ;  /* 0x0000200001de7983 */ /* 0x000ee20000300800 */
[----:B--2---:R-:W-:Y:S02]  /*e1d0*/  F2FP.SATFINITE.E4M3.F32.PACK_AB_MERGE_C R11, RZ, R2, RZ ;  /* 0x00000002ff0b723e */ /* 0x004fe400048070ff */
[----:B------:R-:W-:Y:S01]  /*e1e0*/  F2FP.SATFINITE.E4M3.F32.PACK_AB_MERGE_C R13, RZ, R0, RZ ;  /* 0x00000000ff0d723e */ /* 0x000fe200048070ff */
[----:B----4-:R-:W-:Y:S01]  /*e1f0*/  FMUL R0, R224, UR24 ;  /* 0x00000018e0007c20 */ /* 0x010fe20008400000 */
[----:B------:R-:W-:Y:S01]  /*e200*/  FMUL R2, R225, UR24 ;  /* 0x00000018e1027c20 */ /* 0x000fe20008400000 */
[----:B------:R-:W2:Y:S04]  /*e210*/  LDL.LU R224, [R1+0x24] ;  /* 0x0000240001e07983 */ /* 0x000ea80000300800 */
[----:B------:R-:W4:Y:S01]  /*e220*/  LDL.LU R225, [R1+0x28] ;  /* 0x0000280001e17983 */ /* 0x000f220000300800 */
[----:B------:R-:W-:-:S03]  /*e230*/  FMUL R3, R226, UR24 ;  /* 0x00000018e2037c20 */ /* 0x000fc60008400000 */
[----:B------:R-:W4:Y:S04]  /*e240*/  LDL.LU R226, [R1+0x2c] ;  /* 0x00002c0001e27983 */ /* 0x000f280000300800 */
[----:B------:R-:W4:Y:S04]  /*e250*/  LDL.LU R227, [R1+0x30] ;  /* 0x0000300001e37983 */ /* 0x000f280000300800 */
[----:B------:R-:W-:Y:S01]  /*e260*/  @!P3 STG.E.U8 desc[UR22][R26.64+0xb8], R9 ;  /* 0x0000b8091a00b986 */ /* 0x000fe2000c101116 */
[----:B------:R-:W-:-:S03]  /*e270*/  ISETP.LT.OR P3, PT, R34, 0xc1, !P0 ;  /* 0x000000c12200780c */ /* 0x000fc60004761670 */
[----:B------:R0:W-:Y:S01]  /*e280*/  @!P4 STG.E.U8 desc[UR22][R26.64+0xb9], R7 ;  /* 0x0000b9071a00c986 */ /* 0x0001e2000c101116 */
[----:B------:R-:W-:-:S03]  /*e290*/  ISETP.LT.OR P4, PT, R34, 0xc2, !P0 ;  /* 0x000000c22200780c */ /* 0x000fc60004781670 */
[----:B------:R-:W-:Y:S01]  /*e2a0*/  @!P5 STG.E.U8 desc[UR22][R24.64+0xc0], R11 ;  /* 0x0000c00b1800d986 */ /* 0x000fe2000c101116 */
[----:B------:R-:W-:-:S03]  /*e2b0*/  ISETP.LT.OR P5, PT, R34, 0xc9, !P1 ;  /* 0x000000c92200780c */ /* 0x000fc60004fa1670 */
[----:B------:R1:W-:Y:S01]  /*e2c0*/  @!P6 STG.E.U8 desc[UR22][R24.64+0xc1], R5 ;  /* 0x0000c1051800e986 */ /* 0x0003e2000c101116 */
[----:B0-----:R-:W-:-:S03]  /*e2d0*/  F2FP.SATFINITE.E4M3.F32.PACK_AB_MERGE_C R7, RZ, R0, RZ ;  /* 0x00000000ff07723e */ /* 0x001fc600048070ff */
[----:B------:R-:W-:Y:S01]  /*e2e0*/  @!P3 STG.E.U8 desc[UR22][R26.64+0xc0], R13 ;  /* 0x0000c00d1a00b986 */ /* 0x000fe2000c101116 */
[C---:B------:R-:W-:Y:S02]  /*e2f0*/  ISETP.LT.OR P6, PT, R34.reuse, 0xca, !P1 ;  /* 0x000000ca2200780c */ /* 0x040fe40004fc1670 */
[----:B-1----:R-:W-:Y:S01]  /*e300*/  F2FP.SATFINITE.E4M3.F32.PACK_AB_MERGE_C R5, RZ, R2, RZ ;  /* 0x00000002ff05723e */ /* 0x002fe200048070ff */
[----:B------:R0:W-:Y:S01]  /*e310*/  @!P4 STG.E.U8 desc[UR22][R26.64+0xc1], R7 ;  /* 0x0000c1071a00c986 */ /* 0x0001e2000c101116 */
[C---:B------:R-:W-:Y:S02]  /*e320*/  ISETP.LT.OR P3, PT, R34.reuse, 0xc9, !P0 ;  /* 0x000000c92200780c */ /* 0x040fe40004761670 */
[C---:B------:R-:W-:Y:S01]  /*e330*/  ISETP.LT.OR P4, PT, R34.reuse, 0xca, !P0 ;  /* 0x000000ca2200780c */ /* 0x040fe20004781670 */
[----:B------:R1:W-:Y:S01]  /*e340*/  @!P5 STG.E.U8 desc[UR22][R24.64+0xc8], R5 ;  /* 0x0000c8051800d986 */ /* 0x0003e2000c101116 */
[----:B------:R-:W-:Y:S02]  /*e350*/  ISETP.LT.OR P5, PT, R34, 0xd1, !P1 ;  /* 0x000000d12200780c */ /* 0x000fe40004fa1670 */
[----:B------:R-:W-:-:S02]  /*e360*/  F2FP.SATFINITE.E4M3.F32.PACK_AB_MERGE_C R9, RZ, R3, RZ ;  /* 0x00000003ff09723e */ /* 0x000fc400048070ff */
[----:B------:R-:W-:-:S03]  /*e370*/  F2FP.SATFINITE.E4M3.F32.PACK_AB_MERGE_C R11, RZ, R4, RZ ;  /* 0x00000004ff0b723e */ /* 0x000fc600048070ff */
[----:B------:R1:W-:Y:S04]  /*e380*/  @!P6 STG.E.U8 desc[UR22][R24.64+0xc9], R9 ;  /* 0x0000c9091800e986 */ /* 0x0003e8000c101116 */
[----:B------:R-:W-:Y:S01]  /*e390*/  @!P3 STG.E.U8 desc[UR22][R26.64+0xc8], R11 ;  /* 0x0000c80b1a00b986 */ /* 0x000fe2000c101116 */
[----:B------:R-:W-:-:S03]  /*e3a0*/  FMUL R0, R220, UR24 ;  /* 0x00000018dc007c20 */ /* 0x000fc60008400000 */
[----:B------:R-:W4:Y:S02]  /*e3b0*/  LDL.LU R220, [R1+0x34] ;  /* 0x0000340001dc7983 */ /* 0x000f240000300800 */
[----:B0-----:R-:W-:Y:S01]  /*e3c0*/  F2FP.SATFINITE.E4M3.F32.PACK_AB_MERGE_C R7, RZ, R0, RZ ;  /* 0x00000000ff07723e */ /* 0x001fe200048070ff */
[----:B------:R-:W-:Y:S02]  /*e3d0*/  FMUL R2, R221, UR24 ;  /* 0x00000018dd027c20 */ /* 0x000fe40008400000 */
[----:B------:R-:W4:Y:S03]  /*e3e0*/  LDL.LU R221, [R1+0x38] ;  /* 0x0000380001dd7983 */ /* 0x000f260000300800 */
[----:B-1----:R-:W-:Y:S01]  /*e3f0*/  F2FP.SATFINITE.E4M3.F32.PACK_AB_MERGE_C R5, RZ, R2, RZ ;  /* 0x00000002ff05723e */ /* 0x002fe200048070ff */
[----:B------:R-:W-:Y:S04]  /*e400*/  @!P4 STG.E.U8 desc[UR22][R26.64+0xc9], R7 ;  /* 0x0000c9071a00c986 */ /* 0x000fe8000c101116 */
[----:B------:R0:W-:Y:S01]  /*e410*/  @!P5 STG.E.U8 desc[UR22][R24.64+0xd0], R5 ;  /* 0x0000d0051800d986 */ /* 0x0001e2000c101116 */
[----:B------:R-:W-:-:S03]  /*e420*/  FMUL R3, R223, UR24 ;  /* 0x00000018df037c20 */ /* 0x000fc60008400000 */
[----:B------:R-:W4:Y:S02]  /*e430*/  LDL.LU R223, [R1+0x3c] ;  /* 0x00003c0001df7983 */ /* 0x000f240000300800 */
[----:B------:R-:W-:Y:S01]  /*e440*/  F2FP.SATFINITE.E4M3.F32.PACK_AB_MERGE_C R9, RZ, R3, RZ ;  /* 0x00000003ff09723e */ /* 0x000fe200048070ff */
[----:B---3--:R-:W-:Y:S02]  /*e450*/  FMUL R0, R222, UR24 ;  /* 0x00000018de007c20 */ /* 0x008fe40008400000 */
[----:B------:R-:W3:Y:S03]  /*e460*/  LDL.LU R222, [R1+0x40] ;  /* 0x0000400001de7983 */ /* 0x000ee60000300800 */
[----:B------:R-:W-:Y:S01]  /*e470*/  F2FP.SATFINITE.E4M3.F32.PACK_AB_MERGE_C R13, RZ, R0, RZ ;  /* 0x00000000ff0d723e */ /* 0x000fe200048070ff */
[----:B--2---:R-:W-:Y:S02]  /*e480*/  FMUL R2, R224, UR24 ;  /* 0x00000018e0027c20 */ /* 0x004fe40008400000 */
[----:B------:R-:W2:Y:S01]  /*e490*/  LDL.LU R224, [R1+0x44] ;  /* 0x0000440001e07983 */ /* 0x000ea20000300800 */
[----:B----4-:R-:W-:-:S03]  /*e4a0*/  FMUL R0, R225, UR24 ;  /* 0x00000018e1007c20 */ /* 0x010fc60008400000 */
[----:B------:R-:W4:Y:S01]  /*e4b0*/  LDL.LU R225, [R1+0x48] ;  /* 0x0000480001e17983 */ /* 0x000f220000300800 */
[----:B------:R-:W-:Y:S01]  /*e4c0*/  FMUL R3, R226, UR24 ;  /* 0x00000018e2037c20 */ /* 0x000fe20008400000 */
[----:B0-----:R-:W-:Y:S02]  /*e4d0*/  F2FP.SATFINITE.E4M3.F32.PACK_AB_MERGE_C R5, RZ, R0, RZ ;  /* 0x00000000ff05723e */ /* 0x001fe400048070ff */
[----:B------:R-:W4:Y:S01]  /*e4e0*/  LDL.LU R226, [R1+0x4c] ;  /* 0x00004c0001e27983 */ /* 0x000f220000300800 */
[----:B------:R-:W-:-:S03]  /*e4f0*/  FMUL R0, R227, UR24 ;  /* 0x00000018e3007c20 */ /* 0x000fc60008400000 */
[----:B------:R-:W4:Y:S01]  /*e500*/  LDL.LU R227, [R1+0x50] ;  /* 0x0000500001e37983 */ /* 0x000f220000300800 */
[C---:B------:R-:W-:Y:S02]  /*e510*/  ISETP.LT.OR P6, PT, R34.reuse, 0xd2, !P1 ;  /* 0x000000d22200780c */ /* 0x040fe40004fc1670 */
[C---:B------:R-:W-:Y:S01]  /*e520*/  ISETP.LT.OR P4, PT, R34.reuse, 0xd2, !P0 ;  /* 0x000000d22200780c */ /* 0x040fe20004781670 */
[----:B------:R-:W4:Y:S01]  /*e530*/  LDL.LU R218, [R1+0x54] ;  /* 0x0000540001da7983 */ /* 0x000f220000300800 */
[C---:B------:R-:W-:Y:S02]  /*e540*/  ISETP.LT.OR P3, PT, R34.reuse, 0xd1, !P0 ;  /* 0x000000d12200780c */ /* 0x040fe40004761670 */
[----:B------:R-:W-:Y:S02]  /*e550*/  ISETP.LT.OR P5, PT, R34, 0xd9, !P1 ;  /* 0x000000d92200780c */ /* 0x000fe40004fa1670 */
[----:B------:R-:W-:Y:S02]  /*e560*/  F2FP.SATFINITE.E4M3.F32.PACK_AB_MERGE_C R7, RZ, R2, RZ ;  /* 0x00000002ff07723e */ /* 0x000fe400048070ff */
[----:B------:R-:W-:-:S03]  /*e570*/  F2FP.SATFINITE.E4M3.F32.PACK_AB_MERGE_C R11, RZ, R0, RZ ;  /* 0x00000000ff0b723e */ /* 0x000fc600048070ff */
[----:B------:R0:W-:Y:S01]  /*e580*/  @!P6 STG.E.U8 desc[UR22][R24.64+0xd1], R9 ;  /* 0x0000d1091800e986 */ /* 0x0001e2000c101116 */
[----:B------:R-:W-:-:S03]  /*e590*/  ISETP.LT.OR P6, PT, R34, 0xda, !P1 ;  /* 0x000000da2200780c */ /* 0x000fc60004fc1670 */
[----:B------:R-:W-:Y:S01]  /*e5a0*/  @!P4 STG.E.U8 desc[UR22][R26.64+0xd1], R7 ;  /* 0x0000d1071a00c986 */ /* 0x000fe2000c101116 */
[----:B------:R-:W-:-:S03]  /*e5b0*/  ISETP.LT.OR P4, PT, R34, 0xda, !P0 ;  /* 0x000000da2200780c */ /* 0x000fc60004781670 */
[----:B------:R-:W-:Y:S01]  /*e5c0*/  @!P3 STG.E.U8 desc[UR22][R26.64+0xd0], R13 ;  /* 0x0000d00d1a00b986 */ /* 0x000fe2000c101116 */
[----:B0-----:R-:W-:-:S03]  /*e5d0*/  F2FP.SATFINITE.E4M3.F32.PACK_AB_MERGE_C R9, RZ, R3, RZ ;  /* 0x00000003ff09723e */ /* 0x001fc600048070ff */
[----:B------:R0:W-:Y:S04]  /*e5e0*/  @!P5 STG.E.U8 desc[UR22][R24.64+0xd8], R5 ;  /* 0x0000d8051800d986 */ /* 0x0001e8000c101116 */
[----:B------:R1:W-:Y:S01]  /*e5f0*/  @!P6 STG.E.U8 desc[UR22][R24.64+0xd9], R9 ;  /* 0x0000d9091800e986 */ /* 0x0003e2000c101116 */
[----:B------:R-:W-:-:S03]  /*e600*/  FMUL R0, R220, UR24 ;  /* 0x00000018dc007c20 */ /* 0x000fc60008400000 */
[----:B------:R-:W4:Y:S02]  /*e610*/  LDL.LU R220, [R1+0x58] ;  /* 0x0000580001dc7983 */ /* 0x000f240000300800 */
[----:B0-----:R-:W-:Y:S01]  /*e620*/  F2FP.SATFINITE.E4M3.F32.PACK_AB_MERGE_C R5, RZ, R0, RZ ;  /* 0x00000000ff05723e */ /* 0x001fe200048070ff */
[----:B------:R-:W-:Y:S02]  /*e630*/  FMUL R2, R221, UR24 ;  /* 0x00000018dd027c20 */ /* 0x000fe40008400000 */
[----:B------:R-:W4:Y:S03]  /*e640*/  LDL.LU R221, [R1+0x5c] ;  /* 0x00005c0001dd7983 */ /* 0x000f260000300800 */
[----:B------:R-:W-:Y:S01]  /*e650*/  F2FP.SATFINITE.E4M3.F32.PACK_AB_MERGE_C R7, RZ, R2, RZ ;  /* 0x00000002ff07723e */ /* 0x000fe200048070ff */
[----:B------:R0:W-:Y:S01]  /*e660*/  @!P4 STG.E.U8 desc[UR22][R26.64+0xd9], R5 ;  /* 0x0000d9051a00c986 */ /* 0x0001e2000c101116 */
[----:B------:R-:W-:-:S03]  /*e670*/  FMUL R3, R223, UR24 ;  /* 0x00000018df037c20 */ /* 0x000fc60008400000 */
[----:B------:R-:W4:Y:S02]  /*e680*/  LDL.LU R223, [R1+0x60] ;  /* 0x0000600001df7983 */ /* 0x000f240000300800 */
[----:B-1----:R-:W-:Y:S01]  /*e690*/  F2FP.SATFINITE.E4M3.F32.PACK_AB_MERGE_C R9, RZ, R3, RZ ;  /* 0x00000003ff09723e */ /* 0x002fe200048070ff */
[----:B---3--:R-:W-:Y:S02]  /*e6a0*/  FMUL R4, R222, UR24 ;  /* 0x00000018de047c20 */ /* 0x008fe40008400000 */
[----:B------:R-:W3:Y:S01]  /*e6b0*/  LDL.LU R222, [R1+0x64] ;  /* 0x0000640001de7983 */ /* 0x000ee20000300800 */
[----:B--2---:R-:W-:-:S03]  /*e6c0*/  FMUL R0, R224, UR24 ;  /* 0x00000018e0007c20 */ /* 0x004fc60008400000 */
[----:B------:R-:W2:Y:S01]  /*e6d0*/  LDL.LU R224, [R1+0x68] ;  /* 0x0000680001e07983 */ /* 0x000ea20000300800 */
[----:B----4-:R-:W-:Y:S01]  /*e6e0*/  FMUL R2, R225, UR24 ;  /* 0x00000018e1027c20 */ /* 0x010fe20008400000 */
[----:B0-----:R-:W-:Y:S02]  /*e6f0*/  F2FP.SATFINITE.E4M3.F32.PACK_AB_MERGE_C R5, RZ, R0, RZ ;  /* 0x00000000ff05723e */ /* 0x001fe400048070ff */
[----:B------:R-:W4:Y:S01]  /*e700*/  LDL.LU R225, [R1+0x6c] ;  /* 0x00006c0001e17983 */ /* 0x000f220000300800 */
[----:B------:R-:W-:-:S03]  /*e710*/  FMUL R3, R226, UR24 ;  /* 0x00000018e2037c20 */ /* 0x000fc60008400000 */
[----:B------:R-:W4:Y:S01]  /*e720*/  LDL.LU R226, [R1+0x70] ;  /* 0x0000700001e27983 */ /* 0x000f220000300800 */
[----:B------:R-:W-:-:S03]  /*e730*/  FMUL R0, R227, UR24 ;  /* 0x00000018e3007c20 */ /* 0x000fc60008400000 */
[----:B------:R-:W4:Y:S01]  /*e740*/  LDL.LU R227, [R1+0x74] ;  /* 0x0000740001e37983 */ /* 0x000f220000300800 */
[C---:B------:R-:W-:Y:S02]  /*e750*/  ISETP.LT.OR P3, PT, R34.reuse, 0xd9, !P0 ;  /* 0x000000d92200780c */ /* 0x040fe40004761670 */
[C---:B------:R-:W-:Y:S02]  /*e760*/  ISETP.LT.OR P5, PT, R34.reuse, 0xe1, !P1 ;  /* 0x000000e12200780c */ /* 0x040fe40004fa1670 */
[C---:B------:R-:W-:Y:S02]  /*e770*/  ISETP.LT.OR P6, PT, R34.reuse, 0xe2, !P1 ;  /* 0x000000e22200780c */ /* 0x040fe40004fc1670 */
[----:B------:R-:W-:-:S07]  /*e780*/  ISETP.LT.OR P4, PT, R34, 0xe2, !P0 ;  /* 0x000000e22200780c */ /* 0x000fce0004781670 */
[----:B------:R-:W-:Y:S01]  /*e790*/  @!P3 STG.E.U8 desc[UR22][R26.64+0xd8], R11 ;  /* 0x0000d80b1a00b986 */ /* 0x000fe2000c101116 */
[----:B------:R-:W-:-:S03]  /*e7a0*/  ISETP.LT.OR P3, PT, R34, 0xe1, !P0 ;  /* 0x000000e12200780c */ /* 0x000fc60004761670 */
[----:B------:R0:W-:Y:S01]  /*e7b0*/  @!P5 STG.E.U8 desc[UR22][R24.64+0xe0], R7 ;  /* 0x0000e0071800d986 */ /* 0x0001e2000c101116 */
[----:B------:R-:W-:-:S03]  /*e7c0*/  ISETP.LT.OR P5, PT, R34, 0xe9, !P1 ;  /* 0x000000e92200780c */ /* 0x000fc60004fa1670 */
[----:B------:R1:W-:Y:S01]  /*e7d0*/  @!P6 STG.E.U8 desc[UR22][R24.64+0xe1], R9 ;  /* 0x0000e1091800e986 */ /* 0x0003e2000c101116 */
[----:B------:R-:W-:Y:S02]  /*e7e0*/  ISETP.LT.OR P6, PT, R34, 0xea, !P1 ;  /* 0x000000ea2200780c */ /* 0x000fe40004fc1670 */
[----:B------:R-:W-:Y:S01]  /*e7f0*/  F2FP.SATFINITE.E4M3.F32.PACK_AB_MERGE_C R13, RZ, R4, RZ ;  /* 0x00000004ff0d723e */ /* 0x000fe200048070ff */
[----:B------:R1:W-:Y:S01]  /*e800*/  @!P4 STG.E.U8 desc[UR22][R26.64+0xe1], R5 ;  /* 0x0000e1051a00c986 */ /* 0x0003e2000c101116 */
[----:B0-----:R-:W-:-:S03]  /*e810*/  F2FP.SATFINITE.E4M3.F32.PACK_AB_MERGE_C R7, RZ, R2, RZ ;  /* 0x00000002ff07723e */ /* 0x001fc600048070ff */
[----:B------:R-:W-:Y:S01]  /*e820*/  @!P3 STG.E.U8 desc[UR22][R26.64+0xe0], R13 ;  /* 0x0000e00d1a00b986 */ /* 0x000fe2000c101116 */
[----:B-1----:R-:W-:-:S03]  /*e830*/  F2FP.SATFINITE.E4M3.F32.PACK_AB_MERGE_C R9, RZ, R3, RZ ;  /* 0x00000003ff09723e */ /* 0x002fc600048070ff */
[----:B------:R0:W-:Y:S01]  /*e840*/  @!P5 STG.E.U8 desc[UR22][R24.64+0xe8], R7 ;  /* 0x0000e8071800d986 */ /* 0x0001e2000c101116 */
[C---:B------:R-:W-:Y:S02]  /*e850*/  ISETP.LT.OR P3, PT, R34.reuse, 0xe9, !P0 ;  /* 0x000000e92200780c */ /* 0x040fe40004761670 */
[C---:B------:R-:W-:Y:S01]  /*e860*/  ISETP.LT.OR P4, PT, R34.reuse, 0xea, !P0 ;  /* 0x000000ea2200780c */ /* 0x040fe20004781670 */
[----:B------:R1:W-:Y:S01]  /*e870*/  @!P6 STG.E.U8 desc[UR22][R24.64+0xe9], R9 ;  /* 0x0000e9091800e986 */ /* 0x0003e2000c101116 */
[----:B------:R-:W-:Y:S01]  /*e880*/  ISETP.LT.OR P5, PT, R34, 0xf1, !P1 ;  /* 0x000000f12200780c */ /* 0x000fe20004fa1670 */
[----:B------:R-:W-:Y:S01]  /*e890*/  FMUL R2, R218, UR24 ;  /* 0x00000018da027c20 */ /* 0x000fe20008400000 */
[----:B------:R-:W-:Y:S02]  /*e8a0*/  ISETP.LT.OR P6, PT, R34, 0xf2, !P1 ;  /* 0x000000f22200780c */ /* 0x000fe40004fc1670 */
[----:B------:R-:W-:Y:S02]  /*e8b0*/  F2FP.SATFINITE.E4M3.F32.PACK_AB_MERGE_C R11, RZ, R0, RZ ;  /* 0x00000000ff0b723e */ /* 0x000fe400048070ff */
[----:B------:R-:W-:-:S03]  /*e8c0*/  F2FP.SATFINITE.E4M3.F32.PACK_AB_MERGE_C R5, RZ, R2, RZ ;  /* 0x00000002ff05723e */ /* 0x000fc600048070ff */
[----:B------:R-:W-:Y:S01]  /*e8d0*/  @!P3 STG.E.U8 desc[UR22][R26.64+0xe8], R11 ;  /* 0x0000e80b1a00b986 */ /* 0x000fe2000c101116 */
[----:B------:R-:W-:-:S03]  /*e8e0*/  ISETP.LT.OR P3, PT, R34, 0xf1, !P0 ;  /* 0x000000f12200780c */ /* 0x000fc60004761670 */
[----:B------:R-:W-:Y:S01]  /*e8f0*/  @!P4 STG.E.U8 desc[UR22][R26.64+0xe9], R5 ;  /* 0x0000e9051a00c986 */ /* 0x000fe2000c101116 */
[C---:B------:R-:W-:Y:S02]  /*e900*/  ISETP.LT.OR P4, PT, R34.reuse, 0xf9, !P1 ;  /* 0x000000f92200780c */ /* 0x040fe40004f81670 */
[----:B------:R-:W-:Y:S01]  /*e910*/  ISETP.LT.OR P1, PT, R34, 0xfa, !P1 ;  /* 0x000000fa2200780c */ /* 0x000fe20004f21670 */
[----:B------:R-:W-:-:S05]  /*e920*/  FMUL R0, R220, UR24 ;  /* 0x00000018dc007c20 */ /* 0x000fca0008400000 */
[----:B0-----:R-:W-:-:S05]  /*e930*/  F2FP.SATFINITE.E4M3.F32.PACK_AB_MERGE_C R7, RZ, R0, RZ ;  /* 0x00000000ff07723e */ /* 0x001fca00048070ff */
[----:B------:R0:W-:Y:S01]  /*e940*/  @!P5 STG.E.U8 desc[UR22][R24.64+0xf0], R7 ;  /* 0x0000f0071800d986 */ /* 0x0001e2000c101116 */
[----:B------:R-:W-:-:S05]  /*e950*/  FMUL R3, R221, UR24 ;  /* 0x00000018dd037c20 */ /* 0x000fca0008400000 */
[----:B-1----:R-:W-:Y:S02]  /*e960*/  F2FP.SATFINITE.E4M3.F32.PACK_AB_MERGE_C R9, RZ, R3, RZ ;  /* 0x00000003ff09723e */ /* 0x002fe400048070ff */
[----:B------:R-:W-:-:S03]  /*e970*/  ISETP.LT.OR P5, PT, R34, 0xf2, !P0 ;  /* 0x000000f22200780c */ /* 0x000fc600047a1670 */
[----:B------:R1:W-:Y:S01]  /*e980*/  @!P6 STG.E.U8 desc[UR22][R24.64+0xf1], R9 ;  /* 0x0000f1091800e986 */ /* 0x0003e2000c101116 */
[C---:B------:R-:W-:Y:S02]  /*e990*/  ISETP.LT.OR P6, PT, R34.reuse, 0xf9, !P0 ;  /* 0x000000f92200780c */ /* 0x040fe400047c1670 */
[----:B------:R-:W-:Y:S01]  /*e9a0*/  ISETP.LT.OR P0, PT, R34, 0xfa, !P0 ;  /* 0x000000fa2200780c */ /* 0x000fe20004701670 */
[----:B------:R-:W-:-:S05]  /*e9b0*/  FMUL R0, R223, UR24 ;  /* 0x00000018df007c20 */ /* 0x000fca0008400000 */
[----:B------:R-:W-:-:S05]  /*e9c0*/  F2FP.SATFINITE.E4M3.F32.PACK_AB_MERGE_C R13, RZ, R0, RZ ;  /* 0x00000000ff0d723e */ /* 0x000fca00048070ff */
[----:B------:R0:W-:Y:S01]  /*e9d0*/  @!P3 STG.E.U8 desc[UR22][R26.64+0xf0], R13 ;  /* 0x0000f00d1a00b986 */ /* 0x0001e2000c101116 */
[----:B---3--:R-:W-:Y:S01]  /*e9e0*/  FMUL R0, R222, UR24 ;  /* 0x00000018de007c20 */ /* 0x008fe20008400000 */
[----:B--2---:R-:W-:Y:S01]  /*e9f0*/  FMUL R2, R224, UR24 ;  /* 0x00000018e0027c20 */ /* 0x004fe20008400000 */
[----:B----4-:R-:W-:-:S03]  /*ea00*/  FMUL R3, R225, UR24 ;  /* 0x00000018e1037c20 */ /* 0x010fc60008400000 */
[----:B0-----:R-:W-:Y:S01]  /*ea10*/  F2FP.SATFINITE.E4M3.F32.PACK_AB_MERGE_C R7, RZ, R0, RZ ;  /* 0x00000000ff07723e */ /* 0x001fe200048070ff */
[----:B------:R-:W-:Y:S01]  /*ea20*/  FMUL R4, R226, UR24 ;  /* 0x00000018e2047c20 */ /* 0x000fe20008400000 */
[----:B------:R-:W-:Y:S01]  /*ea30*/  FMUL R5, R227, UR24 ;  /* 0x00000018e3057c20 */ /* 0x000fe20008400000 */
[----:B-1----:R-:W-:Y:S02]  /*ea40*/  F2FP.SATFINITE.E4M3.F32.PACK_AB_MERGE_C R9, RZ, R2, RZ ;  /* 0x00000002ff09723e */ /* 0x002fe400048070ff */
[----:B------:R-:W-:Y:S02]  /*ea50*/  F2FP.SATFINITE.E4M3.F32.PACK_AB_MERGE_C R3, RZ, R3, RZ ;  /* 0x00000003ff03723e */ /* 0x000fe400048070ff */
[----:B------:R-:W-:Y:S02]  /*ea60*/  F2FP.SATFINITE.E4M3.F32.PACK_AB_MERGE_C R11, RZ, R4, RZ ;  /* 0x00000004ff0b723e */ /* 0x000fe400048070ff */
[----:B------:R-:W-:Y:S01]  /*ea70*/  F2FP.SATFINITE.E4M3.F32.PACK_AB_MERGE_C R5, RZ, R5, RZ ;  /* 0x00000005ff05723e */ /* 0x000fe200048070ff */
[----:B------:R0:W-:Y:S04]  /*ea80*/  @!P5 STG.E.U8 desc[UR22][R26.64+0xf1], R7 ;  /* 0x0000f1071a00d986 */ /* 0x0001e8000c101116 */
[----:B------:R0:W-:Y:S04]  /*ea90*/  @!P4 STG.E.U8 desc[UR22][R24.64+0xf8], R9 ;  /* 0x0000f8091800c986 */ /* 0x0001e8000c101116 */
[----:B------:R0:W-:Y:S04]  /*eaa0*/  @!P1 STG.E.U8 desc[UR22][R24.64+0xf9], R3 ;  /* 0x0000f90318009986 */ /* 0x0001e8000c101116 */
[----:B------:R0:W-:Y:S04]  /*eab0*/  @!P6 STG.E.U8 desc[UR22][R26.64+0xf8], R11 ;  /* 0x0000f80b1a00e986 */ /* 0x0001e8000c101116 */
[----:B------:R0:W-:Y:S02]  /*eac0*/  @!P0 STG.E.U8 desc[UR22][R26.64+0xf9], R5 ;  /* 0x0000f9051a008986 */ /* 0x0001e4000c101116 */
.L_x_298:
[----:B------:R-:W-:Y:S05]  /*ead0*/  BSYNC B0 ;  /* 0x0000000000007941 */ /* 0x000fea0003800000 */
.L_x_40:
[----:B------:R-:W2:Y:S01]  /*eae0*/  LDL.LU R22, [R1+0x84] ;  /* 0x0000840001167983 */ /* 0x000ea20000300800 */
[----:B0-----:R-:W-:Y:S01]  /*eaf0*/  IMAD.U32 R3, RZ, RZ, UR18 ;  /* 0x00000012ff037e24 */ /* 0x001fe2000f8e00ff */
[----:B------:R-:W-:Y:S02]  /*eb00*/  ULDC.64 UR6, c[0x0][0x650] ;  /* 0x0001940000067ab9 */ /* 0x000fe40000000a00 */
[----:B------:R-:W3:Y:S01]  /*eb10*/  LDL.LU R19, [R1+0x88] ;  /* 0x0000880001137983 */ /* 0x000ee20000300800 */
[----:B-----5:R-:W-:Y:S01]  /*eb20*/  IMAD.U32 R0, RZ, RZ, UR20 ;  /* 0x00000014ff007e24 */ /* 0x020fe2000f8e00ff */
[----:B------:R0:W-:Y:S01]  /*eb30*/  SYNCS.ARRIVE.TRANS64.A1T0 RZ, [R3+UR29], RZ ;  /* 0x000000ff03ff79a7 */ /* 0x0001e2000810001d */
[----:B------:R-:W-:Y:S02]  /*eb40*/  IMAD.U32 R2, RZ, RZ, UR20 ;  /* 0x00000014ff027e24 */ /* 0x000fe4000f8e00ff */
[----:B------:R-:W-:Y:S02]  /*eb50*/  IMAD.MOV.U32 R4, RZ, RZ, -0x1 ;  /* 0xffffffffff047424 */ /* 0x000fe400078e00ff */
[----:B0-----:R-:W-:Y:S01]  /*eb60*/  IMAD.U32 R3, RZ, RZ, UR15 ;  /* 0x0000000fff037e24 */ /* 0x001fe2000f8e00ff */
[----:B---3--:R-:W-:-:S02]  /*eb70*/  LEA R19, P0, R0, R19, 0x1 ;  /* 0x0000001300137211 */ /* 0x008fc400078008ff */
[----:B------:R-:W-:Y:S02]  /*eb80*/  PRMT R0, RZ, 0x7610, R0 ;  /* 0x00007610ff007816 */ /* 0x000fe40000000000 */
[----:B--2---:R-:W-:Y:S01]  /*eb90*/  LEA.HI.X R22, R2, R22, R3, 0x1, P0 ;  /* 0x0000001602167211 */ /* 0x004fe200000f0c03 */
[----:B------:R-:W-:Y:S01]  /*eba0*/  IMAD.MOV.U32 R2, RZ, RZ, -0x1 ;  /* 0xffffffffff027424 */ /* 0x000fe200078e00ff */
[----:B------:R0:W-:Y:S01]  /*ebb0*/  STL [R1+0x88], R19 ;  /* 0x0000881301007387 */ /* 0x0001e20000100800 */
[----:B------:R-:W-:Y:S01]  /*ebc0*/  IMAD.MOV.U32 R3, RZ, RZ, -0x1 ;  /* 0xffffffffff037424 */ /* 0x000fe200078e00ff */
[----:B------:R-:W-:Y:S02]  /*ebd0*/  ISETP.GE.U32.AND P0, PT, R19, UR6, PT ;  /* 0x0000000613007c0c */ /* 0x000fe4000bf06070 */
[----:B------:R0:W-:Y:S02]  /*ebe0*/  STL [R1+0x84], R22 ;  /* 0x0000841601007387 */ /* 0x0001e40000100800 */
[----:B------:R-:W-:-:S02]  /*ebf0*/  ISETP.GE.U32.AND.EX P0, PT, R22, UR7, PT, P0 ;  /* 0x0000000716007c0c */ /* 0x000fc4000bf06100 */
[----:B------:R0:W-:Y:S04]  /*ec00*/  STL [R1+0x8c], R4 ;  /* 0x00008c0401007387 */ /* 0x0001e80000100800 */
[----:B------:R0:W-:Y:S04]  /*ec10*/  STL [R1+0x7c], R2 ;  /* 0x00007c0201007387 */ /* 0x0001e80000100800 */
[----:B------:R0:W-:Y:S03]  /*ec20*/  STL [R1+0x90], R3 ;  /* 0x0000900301007387 */ /* 0x0001e60000100800 */
[----:B------:R-:W-:Y:S05]  /*ec30*/  @P0 BRA `(.L_x_299) ;  /* 0x0000000400740947 */ /* 0x000fea0003800000 */
[----:B------:R-:W2:Y:S01]  /*ec40*/  S2R R14, SR_CTAID.X ;  /* 0x00000000000e7919 */ /* 0x000ea20000002500 */
[----:B------:R-:W3:Y:S01]  /*ec50*/  LDC.64 R8, c[0x0][0x628] ;  /* 0x00018a00ff087b82 */ /* 0x000ee20000000a00 */
[----:B------:R-:W-:Y:S01]  /*ec60*/  ULDC UR6, c[0x0][0x150] ;  /* 0x0000540000067ab9 */ /* 0x000fe20000000800 */
[----:B------:R-:W-:Y:S01]  /*ec70*/  IMAD.MOV.U32 R6, RZ, RZ, R19 ;  /* 0x000000ffff067224 */ /* 0x000fe200078e0013 */
[----:B------:R-:W0:Y:S01]  /*ec80*/  S2R R16, SR_CTAID.Y ;  /* 0x0000000000107919 */ /* 0x000e220000002600 */
[----:B------:R-:W-:-:S04]  /*ec90*/  IMAD.MOV.U32 R7, RZ, RZ, R22 ;  /* 0x000000ffff077224 */ /* 0x000fc800078e0016 */
[----:B------:R-:W0:Y:S08]  /*eca0*/  LDC R17, c[0x0][0x144] ;  /* 0x00005100ff117b82 */ /* 0x000e300000000800 */
[----:B------:R-:W0:Y:S08]  /*ecb0*/  LDC R10, c[0x0][0x630] ;  /* 0x00018c00ff0a7b82 */ /* 0x000e300000000800 */
[----:B------:R-:W0:Y:S01]  /*ecc0*/  LDC.64 R12, c[0x0][0x620] ;  /* 0x00018800ff0c7b82 */ /* 0x000e220000000a00 */
[----:B---3--:R-:W-:-:S04]  /*ecd0*/  ISETP.NE.U32.AND P0, PT, R8, RZ, PT ;  /* 0x000000ff0800720c */ /* 0x008fc80003f05070 */
[----:B------:R-:W-:Y:S02]  /*ece0*/  ISETP.NE.AND.EX P0, PT, R9, RZ, PT, P0 ;  /* 0x000000ff0900720c */ /* 0x000fe40003f05300 */
[----:B--2---:R-:W-:-:S05]  /*ecf0*/  I2FP.F32.U32 R0, R14 ;  /* 0x0000000e00007245 */ /* 0x004fca0000201000 */
[----:B------:R-:W-:-:S04]  /*ed00*/  FMUL R0, R0, UR6 ;  /* 0x0000000600007c20 */ /* 0x000fc80008400000 */
[----:B------:R2:W3:Y:S02]  /*ed10*/  F2I.U32.TRUNC.NTZ R15, R0 ;  /* 0x00000000000f7305 */ /* 0x0004e4000020f000 */
[----:B------:R-:W-:Y:S05]  /*ed20*/  @!P0 BRA `(.L_x_300) ;  /* 0x0000000000288947 */ /* 0x000fea0003800000 */
[----:B--2---:R-:W2:Y:S02]  /*ed30*/  LDC R0, c[0x0][0x634] ;  /* 0x00018d00ff007b82 */ /* 0x004ea40000000800 */
[----:B--2---:R-:W-:-:S05]  /*ed40*/  IADD3 R7, P0, R19, R0, RZ ;  /* 0x0000000013077210 */ /* 0x004fca0007f1e0ff */
[----:B------:R-:W-:-:S04]  /*ed50*/  IMAD.X R11, RZ, RZ, R22, P0 ;  /* 0x000000ffff0b7224 */ /* 0x000fc800000e0616 */
[----:B0-----:R-:W-:-:S04]  /*ed60*/  IMAD.WIDE.U32 R2, R11, R8, RZ ;  /* 0x000000080b027225 */ /* 0x001fc800078e00ff */
[----:B------:R-:W-:-:S04]  /*ed70*/  IMAD.WIDE.U32 R4, P0, R7, R9, R2 ;  /* 0x0000000907047225 */ /* 0x000fc80007800002 */
[----:B------:R-:W-:-:S04]  /*ed80*/  IMAD.WIDE.U32 R2, R7, R8, RZ ;  /* 0x0000000807027225 */ /* 0x000fc800078e00ff */
[----:B------:R-:W-:Y:S01]  /*ed90*/  IMAD.X R7, RZ, RZ, RZ, P0 ;  /* 0x000000ffff077224 */ /* 0x000fe200000e06ff */
[----:B------:R-:W-:Y:S01]  /*eda0*/  IADD3 RZ, P0, R3, R4, RZ ;  /* 0x0000000403ff7210 */ /* 0x000fe20007f1e0ff */
[----:B------:R-:W-:-:S04]  /*edb0*/  IMAD.MOV.U32 R6, RZ, RZ, R5 ;  /* 0x000000ffff067224 */ /* 0x000fc800078e0005 */
[----:B------:R-:W-:-:S08]  /*edc0*/  IMAD.WIDE.U32.X R6, R11, R9, R6, P0 ;  /* 0x000000090b067225 */ /* 0x000fd000000e0406 */
.L_x_300:
[-CC-:B0-----:R-:W-:Y:S01]  /*edd0*/  SHF.R.U64 R11, R6, R10.reuse, R7.reuse ;  /* 0x0000000a060b7219 */ /* 0x181fe20000001207 */
[----:B------:R-:W0:Y:S01]  /*ede0*/  LDC.64 R20, c[0x0][0x640] ;  /* 0x00019000ff147b82 */ /* 0x000e220000000a00 */
[----:B--2---:R-:W-:Y:S01]  /*edf0*/  SHF.R.U32.HI R0, RZ, R10, R7 ;  /* 0x0000000aff007219 */ /* 0x004fe20000011607 */
[----:B------:R-:W-:Y:S01]  /*ee00*/  IMAD.MOV.U32 R2, RZ, RZ, R19 ;  /* 0x000000ffff027224 */ /* 0x000fe200078e0013 */
[----:B------:R-:W-:Y:S01]  /*ee10*/  IADD3 R5, P0, RZ, -R11, RZ ;  /* 0x8000000bff057210 */ /* 0x000fe20007f1e0ff */
[----:B---3--:R-:W-:Y:S01]  /*ee20*/  IMAD.MOV R15, RZ, RZ, -R15 ;  /* 0x000000ffff0f7224 */ /* 0x008fe200078e0a0f */
[----:B------:R-:W-:Y:S01]  /*ee30*/  ULDC UR6, c[0x0][0x154] ;  /* 0x0000550000067ab9 */ /* 0x000fe20000000800 */
[----:B------:R-:W-:Y:S02]  /*ee40*/  IMAD.MOV.U32 R7, RZ, RZ, 0x1 ;  /* 0x00000001ff077424 */ /* 0x000fe400078e00ff */
[----:B------:R-:W2:Y:S01]  /*ee50*/  LDC R4, c[0x0][0x618] ;  /* 0x00018600ff047b82 */ /* 0x000ea20000000800 */
[----:B------:R-:W-:-:S02]  /*ee60*/  IMAD.X R3, RZ, RZ, ~R0, P0 ;  /* 0x000000ffff037224 */ /* 0x000fc400000e0e00 */
[----:B------:R-:W-:Y:S02]  /*ee70*/  IMAD R17, R17, R15, R14 ;  /* 0x0000000f11117224 */ /* 0x000fe400078e020e */
[-C--:B------:R-:W-:Y:S02]  /*ee80*/  IMAD R0, R3, R12.reuse, RZ ;  /* 0x0000000c03007224 */ /* 0x080fe400078e02ff */
[----:B------:R-:W-:Y:S01]  /*ee90*/  IMAD.MOV.U32 R3, RZ, RZ, R22 ;  /* 0x000000ffff037224 */ /* 0x000fe200078e0016 */
[----:B------:R-:W3:Y:S01]  /*eea0*/  LDC R6, c[0x0][0x608] ;  /* 0x00018200ff067b82 */ /* 0x000ee20000000800 */
[----:B------:R-:W-:-:S04]  /*eeb0*/  IMAD.WIDE.U32 R2, R5, R12, R2 ;  /* 0x0000000c05027225 */ /* 0x000fc800078e0002 */
[----:B------:R-:W-:-:S03]  /*eec0*/  IMAD R5, R5, R13, R0 ;  /* 0x0000000d05057224 */ /* 0x000fc600078e0200 */
[----:B------:R-:W5:Y:S01]  /*eed0*/  LDC R18, c[0x0][0x658] ;  /* 0x00019600ff127b82 */ /* 0x000f620000000800 */
[----:B------:R-:W-:Y:S01]  /*eee0*/  I2FP.F32.U32 R0, R16 ;  /* 0x0000001000007245 */ /* 0x000fe20000201000 */
[----:B------:R-:W-:Y:S01]  /*eef0*/  IMAD.IADD R3, R3, 0x1, R5 ;  /* 0x0000000103037824 */ /* 0x000fe200078e0205 */
[----:B0-----:R-:W-:Y:S01]  /*ef00*/  ISETP.NE.U32.AND P0, PT, R20, RZ, PT ;  /* 0x000000ff1400720c */ /* 0x001fe20003f05070 */
[----:B------:R-:W-:Y:S02]  /*ef10*/  IMAD.MOV.U32 R5, RZ, RZ, -0x1 ;  /* 0xffffffffff057424 */ /* 0x000fe400078e00ff */
[----:B------:R-:W-:Y:S02]  /*ef20*/  FMUL R0, R0, UR6 ;  /* 0x0000000600007c20 */ /* 0x000fe40008400000 */
[----:B------:R-:W0:Y:S01]  /*ef30*/  LDC R15, c[0x0][0x148] ;  /* 0x00005200ff0f7b82 */ /* 0x000e220000000800 */
[----:B--2---:R-:W-:Y:S01]  /*ef40*/  SHF.R.U64 R10, R2, R4, R3 ;  /* 0x00000004020a7219 */ /* 0x004fe20000001203 */
[----:B------:R2:W0:Y:S01]  /*ef50*/  F2I.U32.TRUNC.NTZ R13, R0 ;  /* 0x00000000000d7305 */ /* 0x000422000020f000 */
[----:B------:R-:W-:-:S02]  /*ef60*/  ISETP.NE.AND.EX P0, PT, R21, RZ, PT, P0 ;  /* 0x000000ff1500720c */ /* 0x000fc40003f05300 */
[----:B------:R-:W-:-:S03]  /*ef70*/  SHF.R.U32.HI R3, RZ, R4, R3 ;  /* 0x00000004ff037219 */ /* 0x000fc60000011603 */
[----:B------:R-:W0:Y:S01]  /*ef80*/  LDC R14, c[0x0][0x600] ;  /* 0x00018000ff0e7b82 */ /* 0x000e220000000800 */
[-CC-:B---3--:R-:W-:Y:S02]  /*ef90*/  SHF.R.U64 R8, R10, R6.reuse, R3.reuse ;  /* 0x000000060a087219 */ /* 0x188fe40000001203 */
[----:B------:R-:W-:-:S05]  /*efa0*/  SHF.R.U32.HI R3, RZ, R6, R3 ;  /* 0x00000006ff037219 */ /* 0x000fca0000011603 */
[----:B------:R-:W3:Y:S01]  /*efb0*/  LDC R22, c[0x0][0x648] ;  /* 0x00019200ff167b82 */ /* 0x000ee20000000800 */
[-CC-:B-----5:R-:W-:Y:S02]  /*efc0*/  SHF.R.U64 R12, R8, R18.reuse, R3.reuse ;  /* 0x00000012080c7219 */ /* 0x1a0fe40000001203 */
[-C--:B------:R-:W-:Y:S02]  /*efd0*/  SHF.L.U32 R5, R5, R18.reuse, RZ ;  /* 0x0000001205057219 */ /* 0x080fe400000006ff */
[-C--:B------:R-:W-:Y:S01]  /*efe0*/  SHF.R.U32.HI R3, RZ, R18.reuse, R3 ;  /* 0x00000012ff037219 */ /* 0x080fe20000011603 */
[----:B------:R-:W-:Y:S01]  /*eff0*/  IMAD.MOV.U32 R2, RZ, RZ, R12 ;  /* 0x000000ffff027224 */ /* 0x000fe200078e000c */
[----:B------:R-:W-:Y:S01]  /*f000*/  SHF.L.U32 R18, R7, R18, RZ ;  /* 0x0000001207127219 */ /* 0x000fe200000006ff */
[----:B------:R-:W0:Y:S01]  /*f010*/  LDC R23, c[0x0][0x638] ;  /* 0x00018e00ff177b82 */ /* 0x000e220000000800 */
[----:B------:R-:W-:-:S07]  /*f020*/  LOP3.LUT R19, RZ, R5, RZ, 0x33, !PT ;  /* 0x00000005ff137212 */ /* 0x000fce00078e33ff */
[----:B------:R-:W0:Y:S01]  /*f030*/  LDC R24, c[0x0][0x610] ;  /* 0x00018400ff187b82 */ /* 0x000e220000000800 */
[----:B--2---:R-:W-:Y:S05]  /*f040*/  @!P0 BRA `(.L_x_301) ;  /* 0x0000000000288947 */ /* 0x004fea0003800000 */
[----:B------:R-:W2:Y:S02]  /*f050*/  LDC R7, c[0x0][0x64c] ;  /* 0x00019300ff077b82 */ /* 0x000ea40000000800 */
[----:B--2---:R-:W-:-:S05]  /*f060*/  IADD3 R7, P0, R12, R7, RZ ;  /* 0x000000070c077210 */ /* 0x004fca0007f1e0ff */
        /* <DEDUP_REMOVED lines=8> */
.L_x_301:
[----:B---3--:R-:W-:Y:S01]  /*f0f0*/  SHF.R.U64 R0, R2, R22, R3 ;  /* 0x0000001602007219 */ /* 0x008fe20000001203 */
[----:B0-----:R-:W-:Y:S01]  /*f100*/  VIADD R7, R14, 0xffffffff ;  /* 0xffffffff0e077836 */ /* 0x001fe20000000000 */
[----:B------:R-:W-:Y:S01]  /*f110*/  LOP3.LUT R5, R8, R19, RZ, 0xc0, !PT ;  /* 0x0000001308057212 */ /* 0x000fe200078ec0ff */
[----:B------:R-:W-:Y:S02]  /*f120*/  IMAD.MOV R13, RZ, RZ, -R13 ;  /* 0x000000ffff0d7224 */ /* 0x000fe400078e0a0d */
[----:B------:R-:W-:Y:S02]  /*f130*/  IMAD.MOV R3, RZ, RZ, -R0 ;  /* 0x000000ffff037224 */ /* 0x000fe400078e0a00 */
[----:B------:R-:W-:Y:S01]  /*f140*/  IMAD R2, R18, R0, R5 ;  /* 0x0000000012027224 */ /* 0x000fe200078e0205 */
[----:B------:R-:W-:Y:S01]  /*f150*/  LOP3.LUT R5, R10, R7, RZ, 0xc0, !PT ;  /* 0x000000070a057212 */ /* 0x000fe200078ec0ff */
[----:B------:R-:W-:Y:S02]  /*f160*/  @P2 IMAD R17, R15, R13, R16 ;  /* 0x0000000d0f112224 */ /* 0x000fe400078e0210 */
[----:B------:R-:W-:-:S02]  /*f170*/  IMAD R0, R3, R23, R12 ;  /* 0x0000001703007224 */ /* 0x000fc400078e020c */
[----:B------:R-:W-:Y:S02]  /*f180*/  IMAD.MOV.U32 R4, RZ, RZ, 0x1 ;  /* 0x00000001ff047424 */ /* 0x000fe400078e00ff */
[----:B------:R-:W-:Y:S02]  /*f190*/  IMAD R2, R2, R24, R17 ;  /* 0x0000001802027224 */ /* 0x000fe400078e0211 */
[----:B------:R-:W-:Y:S01]  /*f1a0*/  IMAD R3, R0, R14, R5 ;  /* 0x0000000e00037224 */ /* 0x000fe200078e0205 */
[----:B------:R-:W-:-:S04]  /*f1b0*/  PRMT R0, R4, 0x7610, R0 ;  /* 0x0000761004007816 */ /* 0x000fc80000000000 */
[----:B------:R-:W-:Y:S02]  /*f1c0*/  SEL R4, R3, R2, !P2 ;  /* 0x0000000203047207 */ /* 0x000fe40005000000 */
[----:B------:R-:W-:-:S03]  /*f1d0*/  SEL R2, R2, R3, !P2 ;  /* 0x0000000302027207 */ /* 0x000fc60005000000 */
[----:B------:R2:W-:Y:S04]  /*f1e0*/  STL [R1+0x90], R4 ;  /* 0x0000900401007387 */ /* 0x0005e80000100800 */
[----:B------:R2:W-:Y:S04]  /*f1f0*/  STL [R1+0x7c], R11 ;  /* 0x00007c0b01007387 */ /* 0x0005e80000100800 */
[----:B------:R2:W-:Y:S02]  /*f200*/  STL [R1+0x8c], R2 ;  /* 0x00008c0201007387 */ /* 0x0005e40000100800 */
.L_x_299:
[----:B------:R-:W-:Y:S01]  /*f210*/  LOP3.LUT P0, RZ, R0, 0xff, RZ, 0xc0, !PT ;  /* 0x000000ff00ff7812 */ /* 0x000fe2000780c0ff */
[----:B------:R-:W-:-:S12]  /*f220*/  ULOP3.LUT UR30, UR30, 0x1, URZ, 0x3c, !UPT ;  /* 0x000000011e1e7892 */ /* 0x000fd8000f8e3c3f */
[----:B------:R-:W-:Y:S05]  /*f230*/  @P0 BRA `(.L_x_302) ;  /* 0xffffff2400a80947 */ /* 0x000fea000383ffff */
[----:B------:R-:W-:Y:S05]  /*f240*/  EXIT ;  /* 0x000000000000794d */ /* 0x000fea0003800000 */
.L_x_18:
[----:B------:R-:W-:-:S08]  /*f250*/  ISETP.NE.AND P0, PT, RZ, UR6, PT ;  /* 0x00000006ff007c0c */ /* 0x000fd0000bf05270 */
[----:B0123--:R-:W0:-:S00]  /*f260*/  USETMAXREG.DEALLOC.CTAPOOL 0x28 ;  /* 0x00000028000079c8 */ /* 0x00fe0000080e0500 */
[----:B------:R-:W-:Y:S05]  /*f270*/  @P0 EXIT ;  /* 0x000000000000094d */ /* 0x000fea0003800000 */
[----:B0-----:R-:W-:Y:S01]  /*f280*/  LOP3.LUT P0, RZ, R0, 0xff, RZ, 0xc0, !PT ;  /* 0x000000ff00ff7812 */ /* 0x001fe2000780c0ff */
[----:B------:R-:W-:Y:S02]  /*f290*/  IMAD.MOV.U32 R0, RZ, RZ, 0x1 ;  /* 0x00000001ff007424 */ /* 0x000fe400078e00ff */
[----:B------:R-:W-:-:S10]  /*f2a0*/  IMAD.MOV.U32 R10, RZ, RZ, RZ ;  /* 0x000000ffff0a7224 */ /* 0x000fd400078e00ff */
[----:B------:R-:W-:Y:S05]  /*f2b0*/  @!P0 BRA `(.L_x_303) ;  /* 0x0000000c00608947 */ /* 0x000fea0003800000 */
[----:B------:R-:W0:Y:S01]  /*f2c0*/  S2R R8, SR_CgaCtaId ;  /* 0x0000000000087919 */ /* 0x000e220000008800 */
[----:B------:R-:W-:Y:S01]  /*f2d0*/  LOP3.LUT P0, RZ, R2, 0x1f, RZ, 0xc0, !PT ;  /* 0x0000001f02ff7812 */ /* 0x000fe2000780c0ff */
[----:B------:R-:W-:Y:S01]  /*f2e0*/  ULDC UR5, c[0x0][0x658] ;  /* 0x0001960000057ab9 */ /* 0x000fe20000000800 */
[----:B------:R-:W-:Y:S01]  /*f2f0*/  UMOV UR6, 0xffffffff ;  /* 0xffffffff00067882 */ /* 0x000fe20000000000 */
[----:B------:R-:W-:Y:S01]  /*f300*/  BSSY B0, `(.L_x_303) ;  /* 0x00000d3000007945 */ /* 0x000fe20003800000 */
[----:B------:R-:W-:Y:S01]  /*f310*/  USHF.L.U32 UR6, UR6, UR5, URZ ;  /* 0x0000000506067299 */ /* 0x000fe2000800063f */
[C---:B------:R-:W-:Y:S01]  /*f320*/  ISETP.NE.AND P3, PT, R3.reuse, RZ, PT ;  /* 0x000000ff0300720c */ /* 0x040fe20003f65270 */
[----:B------:R-:W-:Y:S01]  /*f330*/  IMAD.MOV.U32 R11, RZ, RZ, 0x1 ;  /* 0x00000001ff0b7424 */ /* 0x000fe200078e00ff */
[----:B------:R-:W-:Y:S01]  /*f340*/  ISETP.NE.OR P0, PT, R3, RZ, !P0 ;  /* 0x000000ff0300720c */ /* 0x000fe20004705670 */
[----:B------:R-:W-:Y:S01]  /*f350*/  IMAD.MOV.U32 R0, RZ, RZ, 0x1 ;  /* 0x00000001ff007424 */ /* 0x000fe200078e00ff */
[----:B------:R-:W-:Y:S01]  /*f360*/  ULDC UR4, c[0x0][0x600] ;  /* 0x0001800000047ab9 */ /* 0x000fe20000000800 */
[----:B------:R-:W-:Y:S01]  /*f370*/  IMAD.MOV.U32 R10, RZ, RZ, RZ ;  /* 0x000000ffff0a7224 */ /* 0x000fe200078e00ff */
[----:B------:R-:W-:Y:S01]  /*f380*/  UMOV UR7, 0x1 ;  /* 0x0000000100077882 */ /* 0x000fe20000000000 */
[----:B------:R-:W-:-:S02]  /*f390*/  UIADD3 UR26, UR14, 0x1, URZ ;  /* 0x000000010e1a7890 */ /* 0x000fc4000fffe03f */
[----:B------:R-:W-:Y:S02]  /*f3a0*/  ULOP3.LUT UR27, UR13, 0x2, URZ, 0xfc, !UPT ;  /* 0x000000020d1b7892 */ /* 0x000fe4000f8efc3f */
[----:B------:R-:W-:Y:S02]  /*f3b0*/  UIADD3 UR4, UR4, -0x1, URZ ;  /* 0xffffffff04047890 */ /* 0x000fe4000fffe03f */
[----:B------:R-:W-:Y:S02]  /*f3c0*/  USHF.L.U32 UR22, UR7, UR5, URZ ;  /* 0x0000000507167299 */ /* 0x000fe4000800063f */
[----:B------:R-:W-:Y:S01]  /*f3d0*/  ULOP3.LUT UR19, URZ, UR6, URZ, 0x33, !UPT ;  /* 0x000000063f137292 */ /* 0x000fe2000f8e333f */
[----:B------:R-:W-:Y:S01]  /*f3e0*/  ULDC.64 UR24, c[0x0][0x198] ;  /* 0x0000660000187ab9 */ /* 0x000fe20000000a00 */
[C---:B0-----:R-:W-:Y:S02]  /*f3f0*/  IMAD.SHL.U32 R9, R8.reuse, 0x40, RZ ;  /* 0x0000004008097824 */ /* 0x041fe400078e00ff */
[----:B------:R-:W-:-:S03]  /*f400*/  IMAD.SHL.U32 R8, R8, 0x1000, RZ ;  /* 0x0000100008087824 */ /* 0x000fc600078e00ff */
[----:B------:R-:W-:Y:S02]  /*f410*/  LOP3.LUT R9, R9, 0xc0, RZ, 0xc0, !PT ;  /* 0x000000c009097812 */ /* 0x000fe400078ec0ff */
[----:B------:R-:W-:-:S07]  /*f420*/  LOP3.LUT R8, R8, 0x3000, RZ, 0xc0, !PT ;  /* 0x0000300008087812 */ /* 0x000fce00078ec0ff */
.L_x_315:
[----:B------:R-:W-:-:S03]  /*f430*/  UMOV UR5, 0xffffffff ;  /* 0xffffffff00057882 */ /* 0x000fc60000000000 */
[----:B01----:R-:W-:Y:S05]  /*f440*/  BRA.DIV UR5, `(.L_x_304) ;  /* 0x0000001605247947 */ /* 0x003fea000b800000 */
[----:B------:R-:W-:-:S13]  /*f450*/  ELECT P1, URZ, PT ;  /* 0x00000000003f782f */ /* 0x000fda0003820000 */
.L_x_335:
[----:B------:R-:W0:Y:S01]  /*f460*/  LDC R2, c[0x0][0x28c] ;  /* 0x0000a300ff027b82 */ /* 0x000e220000000800 */
[----:B------:R-:W-:Y:S01]  /*f470*/  BSSY B1, `(.L_x_305) ;  /* 0x000003d000017945 */ /* 0x000fe20003800000 */
[----:B0-----:R-:W-:-:S13]  /*f480*/  ISETP.LT.OR P1, PT, R2, 0x1, !P1 ;  /* 0x000000010200780c */ /* 0x001fda0004f21670 */
[----:B------:R-:W-:Y:S05]  /*f490*/  @P1 BRA `(.L_x_306) ;  /* 0x0000000000e81947 */ /* 0x000fea0003800000 */
[----:B------:R-:W2:Y:S04]  /*f4a0*/  LDL.LU R4, [R1+0x8c] ;  /* 0x00008c0001047983 */ /* 0x000ea80000300800 */
[----:B------:R-:W3:Y:S01]  /*f4b0*/  LDL.LU R3, [R1+0x90] ;  /* 0x0000900001037983 */ /* 0x000ee20000300800 */
[----:B------:R-:W-:Y:S02]  /*f4c0*/  IMAD.MOV.U32 R14, RZ, RZ, RZ ;  /* 0x000000ffff0e7224 */ /* 0x000fe400078e00ff */
[----:B------:R-:W-:Y:S02]  /*f4d0*/  IMAD.U32 R15, RZ, RZ, UR26 ;  /* 0x0000001aff0f7e24 */ /* 0x000fe4000f8e00ff */
[----:B------:R-:W-:Y:S02]  /*f4e0*/  IMAD.MOV.U32 R2, RZ, RZ, R0 ;  /* 0x000000ffff027224 */ /* 0x000fe400078e0000 */
[----:B--2---:R-:W-:-:S02]  /*f4f0*/  IMAD.SHL.U32 R6, R4, 0x40, RZ ;  /* 0x0000004004067824 */ /* 0x004fc400078e00ff */
[----:B---3--:R-:W-:Y:S02]  /*f500*/  IMAD R7, R3, 0x100, R9 ;  /* 0x0000010003077824 */ /* 0x008fe400078e0209 */
[----:B------:R-:W-:-:S07]  /*f510*/  IMAD.MOV.U32 R3, RZ, RZ, R10 ;  /* 0x000000ffff037224 */ /* 0x000fce00078e000a */
.L_x_310:
[----:B------:R-:W0:Y:S01]  /*f520*/  S2R R5, SR_CgaCtaId ;  /* 0x0000000000057919 */ /* 0x000e220000008800 */
[----:B------:R-:W-:-:S04]  /*f530*/  MOV R4, 0x400 ;  /* 0x0000040000047802 */ /* 0x000fc80000000f00 */
[----:B0-----:R-:W-:Y:S02]  /*f540*/  LEA R12, R5, R4, 0x18 ;  /* 0x00000004050c7211 */ /* 0x001fe400078ec0ff */
[----:B------:R-:W-:Y:S01]  /*f550*/  SHF.L.U32 R4, R2, 0x1f, RZ ;  /* 0x0000001f02047819 */ /* 0x000fe200000006ff */
[----:B------:R-:W0:Y:S02]  /*f560*/  @!P3 LDC R5, c[0x0][0x500] ;  /* 0x00014000ff05bb82 */ /* 0x000e240000000800 */
[----:B------:R-:W-:-:S04]  /*f570*/  IMAD R13, R3, 0x8, R12 ;  /* 0x00000008030d7824 */ /* 0x000fc800078e020c */
[----:B------:R-:W1:Y:S02]  /*f580*/  SYNCS.PHASECHK.TRANS64.TRYWAIT P1, [R13+URZ+0x58], R4 ;  /* 0x000058040d0075a7 */ /* 0x000e64000802017f */
[----:B-1----:R-:W-:Y:S05]  /*f590*/  @!P1 BRA `(.L_x_307) ;  /* 0x0000001000f09947 */ /* 0x002fea0003800000 */
.L_x_336:
[----:B------:R-:W-:Y:S01]  /*f5a0*/  UPRMT UR5, UR27, 0x9910, URZ ;  /* 0x000099101b057896 */ /* 0x000fe2000800003f */
[----:B0-----:R0:W-:Y:S03]  /*f5b0*/  @!P3 SYNCS.ARRIVE.TRANS64 RZ, [R13+URZ], R5 ;  /* 0x000000050dffb9a7 */ /* 0x0011e6000800003f */
[----:B------:R-:W-:-:S06]  /*f5c0*/  UISETP.NE.AND UP0, UPT, UR5, 0x2, UPT ;  /* 0x000000020500788c */ /* 0x000fcc000bf05270 */
[----:B------:R-:W-:-:S13]  /*f5d0*/  PLOP3.LUT P1, PT, PT, PT, UP0, 0x80, 0x0 ;  /* 0x000000000000781c */ /* 0x000fda0003f2f008 */
[----:B0-----:R-:W-:Y:S05]  /*f5e0*/  @P1 BRA `(.L_x_308) ;  /* 0x0000000000041947 */ /* 0x001fea0003800000 */
[----:B------:R-:W-:Y:S01]  /*f5f0*/  BPT.TRAP 0x1 ;  /* 0x000000040000795c */ /* 0x000fe20000300000 */
.L_x_308:
[----:B------:R-:W-:Y:S05]  /*f600*/  @P0 BRA `(.L_x_309) ;  /* 0x0000000000040947 */ /* 0x000fea0003800000 */
[----:B------:R-:W-:Y:S01]  /*f610*/  BPT.TRAP 0x1 ;  /* 0x000000040000795c */ /* 0x000fe20000300000 */
.L_x_309:
[----:B------:R-:W2:Y:S01]  /*f620*/  LDL R16, [R1+0x7c] ;  /* 0x00007c0001107983 */ /* 0x000ea20000100800 */
[C---:B-1----:R-:W-:Y:S01]  /*f630*/  IMAD R4, R3.reuse, 0x1000, R12 ;  /* 0x0000100003047824 */ /* 0x042fe200078e020c */
[----:B------:R-:W-:Y:S01]  /*f640*/  R2UR UR18, R12 ;  /* 0x000000000c1272ca */ /* 0x000fe200000e0000 */
[----:B------:R-:W-:Y:S01]  /*f650*/  IMAD R5, R3, 0x4000, R8 ;  /* 0x0000400003057824 */ /* 0x000fe200078e0208 */
[----:B------:R-:W-:Y:S01]  /*f660*/  R2UR UR9, R13 ;  /* 0x000000000d0972ca */ /* 0x000fe200000e0000 */
[----:B------:R-:W-:Y:S01]  /*f670*/  VIADD R15, R15, 0xffffffff ;  /* 0xffffffff0f0f7836 */ /* 0x000fe20000000000 */
[----:B------:R-:W-:Y:S01]  /*f680*/  R2UR UR5, R4 ;  /* 0x00000000040572ca */ /* 0x000fe200000e0000 */
[----:B------:R-:W-:Y:S01]  /*f690*/  UIADD3 UR6, UP0, UR24, 0xf0, URZ ;  /* 0x000000f018067890 */ /* 0x000fe2000ff1e03f */
[----:B------:R-:W-:Y:S01]  /*f6a0*/  R2UR UR8, R5 ;  /* 0x00000000050872ca */ /* 0x000fe200000e0000 */
[----:B------:R-:W-:Y:S01]  /*f6b0*/  UIADD3 UR28, UP1, UR24, 0x1f0, URZ ;  /* 0x000001f0181c7890 */ /* 0x000fe2000ff3e03f */
[----:B------:R-:W-:Y:S01]  /*f6c0*/  R2UR UR11, R6 ;  /* 0x00000000060b72ca */ /* 0x000fe200000e0000 */
[----:B------:R-:W-:Y:S01]  /*f6d0*/  UIADD3.X UR7, URZ, UR25, URZ, UP0, !UPT ;  /* 0x000000193f077290 */ /* 0x000fe200087fe43f */
[C---:B------:R-:W-:Y:S01]  /*f6e0*/  R2UR UR10, R14.reuse ;  /* 0x000000000e0a72ca */ /* 0x040fe200000e0000 */
[----:B------:R-:W-:Y:S01]  /*f6f0*/  VIADD R3, R3, 0x1 ;  /* 0x0000000103037836 */ /* 0x000fe20000000000 */
[----:B------:R-:W-:Y:S01]  /*f700*/  R2UR UR23, R7 ;  /* 0x00000000071772ca */ /* 0x000fe200000e0000 */
[----:B------:R-:W-:Y:S01]  /*f710*/  UIADD3.X UR29, URZ, UR25, URZ, UP1, !UPT ;  /* 0x000000193f1d7290 */ /* 0x000fe20008ffe43f */
[----:B------:R-:W-:Y:S01]  /*f720*/  ISETP.GT.AND P4, PT, R15, 0x1, PT ;  /* 0x000000010f00780c */ /* 0x000fe20003f84270 */
[----:B------:R-:W-:Y:S01]  /*f730*/  UMOV UR16, 0x0 ;  /* 0x0000000000107882 */ /* 0x000fe20000000000 */
[----:B------:R-:W-:Y:S01]  /*f740*/  UMOV UR17, 0x10000000 ;  /* 0x1000000000117882 */ /* 0x000fe20000000000 */
[----:B------:R-:W-:Y:S01]  /*f750*/  UIADD3 UR5, UR5, 0x180, URZ ;  /* 0x0000018005057890 */ /* 0x000fe2000fffe03f */
[----:B------:R-:W-:Y:S01]  /*f760*/  ISETP.NE.AND P1, PT, R3, 0xb, PT ;  /* 0x0000000b0300780c */ /* 0x000fe20003f25270 */
[----:B------:R-:W-:Y:S01]  /*f770*/  UIADD3 UR18, UR18, 0xb180, UR8 ;  /* 0x0000b18012127890 */ /* 0x000fe2000fffe008 */
[----:B------:R-:W-:Y:S01]  /*f780*/  VIADD R14, R14, 0x40 ;  /* 0x000000400e0e7836 */ /* 0x000fe20000000000 */
[----:B------:R-:W-:Y:S01]  /*f790*/  UMOV UR30, 0xf0000 ;  /* 0x000f0000001e7882 */ /* 0x000fe20000000000 */
[----:B------:R-:W-:-:S02]  /*f7a0*/  SEL R5, RZ, 0x1, P1 ;  /* 0x00000001ff057807 */ /* 0x000fc40000800000 */
[----:B------:R-:W-:Y:S01]  /*f7b0*/  UMOV UR8, UR5 ;  /* 0x0000000500087c82 */ /* 0x000fe20008000000 */
[----:B------:R-:W-:Y:S02]  /*f7c0*/  SEL R3, R3, RZ, P1 ;  /* 0x000000ff03037207 */ /* 0x000fe40000800000 */
[----:B------:R-:W-:Y:S02]  /*f7d0*/  LOP3.LUT R2, R2, R5, RZ, 0x3c, !PT ;  /* 0x0000000502027212 */ /* 0x000fe400078e3cff */
[----:B--2---:R-:W-:-:S13]  /*f7e0*/  R2UR UR12, R16 ;  /* 0x00000000100c72ca */ /* 0x004fda00000e0000 */
[----:B------:R0:W-:Y:S02]  /*f7f0*/  UTMALDG.3D [UR8], [UR6], desc[UR16] ;  /* 0x00001008060075b4 */ /* 0x0001e40008011000 */
[----:B0-----:R-:W-:Y:S01]  /*f800*/  UMOV UR11, UR23 ;  /* 0x00000017000b7c82 */ /* 0x001fe20008000000 */
[----:B------:R-:W-:Y:S02]  /*f810*/  UMOV UR8, UR18 ;  /* 0x0000001200087c82 */ /* 0x000fe40008000000 */
[----:B------:R0:W-:Y:S02]  /*f820*/  UTMALDG.3D.MULTICAST [UR8], [UR28], UR30, desc[UR16] ;  /* 0x000010081c0073b4 */ /* 0x0001e4000801181e */
[----:B0-----:R-:W-:Y:S05]  /*f830*/  @P4 BRA `(.L_x_310) ;  /* 0xfffffffc00384947 */ /* 0x001fea000383ffff */
.L_x_306:
[----:B------:R-:W-:Y:S05]  /*f840*/  BSYNC B1 ;  /* 0x0000000000017941 */ /* 0x000fea0003800000 */
.L_x_305:
[----:B------:R-:W2:Y:S01]  /*f850*/  LDL.LU R17, [R1+0x84] ;  /* 0x0000840001117983 */ /* 0x000ea20000300800 */
[----:B------:R-:W-:Y:S01]  /*f860*/  LOP3.LUT P5, RZ, R11, 0xff, RZ, 0xc0, !PT ;  /* 0x000000ff0bff7812 */ /* 0x000fe200078ac0ff */
[----:B------:R-:W-:Y:S01]  /*f870*/  VIADD R10, R10, UR14 ;  /* 0x0000000e0a0a7c36 */ /* 0x000fe20008000000 */
[----:B------:R-:W-:Y:S01]  /*f880*/  UISETP.GE.U32.AND UP0, UPT, UR14, 0xb, UPT ;  /* 0x0000000b0e00788c */ /* 0x000fe2000bf06070 */
[----:B------:R-:W3:Y:S01]  /*f890*/  LDL.LU R16, [R1+0x88] ;  /* 0x0000880001107983 */ /* 0x000ee20000300800 */
[----:B------:R-:W-:Y:S01]  /*f8a0*/  IMAD.U32 R5, RZ, RZ, UR14 ;  /* 0x0000000eff057e24 */ /* 0x000fe2000f8e00ff */
[----:B------:R-:W-:Y:S01]  /*f8b0*/  ULDC.64 UR6, c[0x0][0x650] ;  /* 0x0001940000067ab9 */ /* 0x000fe20000000a00 */
[----:B------:R-:W-:Y:S01]  /*f8c0*/  ISETP.GT.U32.AND P1, PT, R10, 0xa, PT ;  /* 0x0000000a0a00780c */ /* 0x000fe20003f24070 */
[----:B------:R-:W-:Y:S01]  /*f8d0*/  BSSY B1, `(.L_x_311) ;  /* 0x0000073000017945 */ /* 0x000fe20003800000 */
[----:B------:R-:W-:Y:S02]  /*f8e0*/  PLOP3.LUT P4, PT, PT, PT, UP0, 0x80, 0x0 ;  /* 0x000000000000781c */ /* 0x000fe40003f8f008 */
[----:B------:R-:W-:-:S02]  /*f8f0*/  ISETP.LT.U32.AND P1, PT, R5, 0xb, P1 ;  /* 0x0000000b0500780c */ /* 0x000fc40000f21070 */
[----:B------:R-:W-:Y:S01]  /*f900*/  PRMT R11, RZ, 0x7610, R11 ;  /* 0x00007610ff0b7816 */ /* 0x000fe2000000000b */
[----:B------:R-:W0:Y:S01]  /*f910*/  @P5 S2R R3, SR_CgaCtaId ;  /* 0x0000000000035919 */ /* 0x000e220000008800 */
[----:B------:R-:W-:-:S04]  /*f920*/  @P5 MOV R2, 0x400 ;  /* 0x0000040000025802 */ /* 0x000fc80000000f00 */
[----:B0-----:R-:W-:Y:S01]  /*f930*/  @P5 LEA R4, R3, R2, 0x18 ;  /* 0x0000000203045211 */ /* 0x001fe200078ec0ff */
[----:B------:R-:W-:-:S03]  /*f940*/  IMAD.WIDE.U32 R2, R10, -0x45d1745d, RZ ;  /* 0xba2e8ba30a027825 */ /* 0x000fc600078e00ff */
[----:B------:R0:W-:Y:S02]  /*f950*/  @P5 SYNCS.ARRIVE.TRANS64.A1T0 RZ, [R4+URZ+0xe8], RZ ;  /* 0x0000e8ff04ff59a7 */ /* 0x0001e4000810003f */
[----:B------:R-:W-:Y:S02]  /*f960*/  SHF.R.U32.HI R5, RZ, 0x3, R3 ;  /* 0x00000003ff057819 */ /* 0x000fe40000011603 */
[----:B------:R-:W-:Y:S02]  /*f970*/  SEL R3, RZ, 0x1, !P1 ;  /* 0x00000001ff037807 */ /* 0x000fe40004800000 */
[----:B------:R-:W-:Y:S01]  /*f980*/  PRMT R2, RZ, 0x7610, R2 ;  /* 0x00007610ff027816 */ /* 0x000fe20000000002 */
[----:B------:R-:W-:Y:S01]  /*f990*/  IMAD R10, R5, -0xb, R10 ;  /* 0xfffffff5050a7824 */ /* 0x000fe200078e020a */
[----:B------:R-:W-:Y:S01]  /*f9a0*/  LOP3.LUT R0, R0, R3, RZ, 0x3c, !PT ;  /* 0x0000000300007212 */ /* 0x000fe200078e3cff */
[----:B0-----:R-:W-:Y:S02]  /*f9b0*/  IMAD.MOV.U32 R4, RZ, RZ, -0x1 ;  /* 0xffffffffff047424 */ /* 0x001fe400078e00ff */
[----:B------:R-:W-:Y:S01]  /*f9c0*/  IMAD.MOV.U32 R3, RZ, RZ, -0x1 ;  /* 0xffffffffff037424 */ /* 0x000fe200078e00ff */
[----:B------:R-:W-:Y:S01]  /*f9d0*/  @P4 LOP3.LUT R0, R0, 0x1, R5, 0x78, !PT ;  /* 0x0000000100004812 */ /* 0x000fe200078e7805 */
[----:B------:R-:W-:Y:S01]  /*f9e0*/  IMAD.MOV.U32 R5, RZ, RZ, -0x1 ;  /* 0xffffffffff057424 */ /* 0x000fe200078e00ff */
[----:B---3--:R-:W-:-:S04]  /*f9f0*/  IADD3 R16, P5, R16, UR20, RZ ;  /* 0x0000001410107c10 */ /* 0x008fc8000ffbe0ff */
[----:B--2---:R-:W-:Y:S01]  /*fa00*/  IADD3.X R17, R17, UR15, RZ, P5, !PT ;  /* 0x0000000f11117c10 */ /* 0x004fe2000affe4ff */
[----:B------:R0:W-:Y:S01]  /*fa10*/  STL [R1+0x88], R16 ;  /* 0x0000881001007387 */ /* 0x0001e20000100800 */
[----:B------:R-:W-:-:S03]  /*fa20*/  ISETP.GE.U32.AND P1, PT, R16, UR6, PT ;  /* 0x0000000610007c0c */ /* 0x000fc6000bf26070 */
[----:B------:R0:W-:Y:S01]  /*fa30*/  STL [R1+0x84], R17 ;  /* 0x0000841101007387 */ /* 0x0001e20000100800 */
[----:B------:R-:W-:-:S03]  /*fa40*/  ISETP.GE.U32.AND.EX P1, PT, R17, UR7, PT, P1 ;  /* 0x0000000711007c0c */ /* 0x000fc6000bf26110 */
[----:B------:R0:W-:Y:S04]  /*fa50*/  STL [R1+0x8c], R5 ;  /* 0x00008c0501007387 */ /* 0x0001e80000100800 */
[----:B------:R0:W-:Y:S04]  /*fa60*/  STL [R1+0x90], R4 ;  /* 0x0000900401007387 */ /* 0x0001e80000100800 */
[----:B------:R0:W-:Y:S02]  /*fa70*/  STL [R1+0x7c], R3 ;  /* 0x00007c0301007387 */ /* 0x0001e40000100800 */
[----:B------:R-:W-:Y:S05]  /*fa80*/  @P1 BRA `(.L_x_312) ;  /* 0x00000004005c1947 */ /* 0x000fea0003800000 */
[----:B------:R-:W-:Y:S01]  /*fa90*/  ULDC.64 UR6, c[0x0][0x628] ;  /* 0x00018a0000067ab9 */ /* 0x000fe20000000a00 */
[----:B------:R-:W1:Y:S01]  /*faa0*/  S2R R13, SR_CTAID.X ;  /* 0x00000000000d7919 */ /* 0x000e620000002500 */
[----:B------:R-:W-:Y:S01]  /*fab0*/  ISETP.NE.U32.AND P1, PT, RZ, UR6, PT ;  /* 0x00000006ff007c0c */ /* 0x000fe2000bf25070 */
[----:B------:R-:W-:Y:S01]  /*fac0*/  ULDC UR8, c[0x0][0x630] ;  /* 0x00018c0000087ab9 */ /* 0x000fe20000000800 */
[----:B------:R-:W-:Y:S01]  /*fad0*/  IMAD.MOV.U32 R2, RZ, RZ, R16 ;  /* 0x000000ffff027224 */ /* 0x000fe200078e0010 */
[----:B------:R-:W2:Y:S01]  /*fae0*/  S2R R12, SR_CTAID.Y ;  /* 0x00000000000c7919 */ /* 0x000ea20000002600 */
[----:B------:R-:W-:Y:S01]  /*faf0*/  ISETP.NE.AND.EX P1, PT, RZ, UR7, PT, P1 ;  /* 0x00000007ff007c0c */ /* 0x000fe2000bf25310 */
[----:B0-----:R-:W-:-:S12]  /*fb00*/  IMAD.MOV.U32 R3, RZ, RZ, R17 ;  /* 0x000000ffff037224 */ /* 0x001fd800078e0011 */
[----:B------:R-:W-:Y:S05]  /*fb10*/  @!P1 BRA `(.L_x_313) ;  /* 0x0000000000289947 */ /* 0x000fea0003800000 */
[----:B------:R-:W-:Y:S02]  /*fb20*/  ULDC UR5, c[0x0][0x634] ;  /* 0x00018d0000057ab9 */ /* 0x000fe40000000800 */
[----:B------:R-:W-:-:S05]  /*fb30*/  IADD3 R7, P1, R16, UR5, RZ ;  /* 0x0000000510077c10 */ /* 0x000fca000ff3e0ff */
[----:B------:R-:W-:-:S04]  /*fb40*/  IMAD.X R15, RZ, RZ, R17, P1 ;  /* 0x000000ffff0f7224 */ /* 0x000fc800008e0611 */
[----:B------:R-:W-:-:S04]  /*fb50*/  IMAD.WIDE.U32 R4, R15, UR6, RZ ;  /* 0x000000060f047c25 */ /* 0x000fc8000f8e00ff */
[----:B------:R-:W-:-:S04]  /*fb60*/  IMAD.WIDE.U32 R4, P1, R7, UR7, R4 ;  /* 0x0000000707047c25 */ /* 0x000fc8000f820004 */
[----:B------:R-:W-:-:S04]  /*fb70*/  IMAD.WIDE.U32 R6, R7, UR6, RZ ;  /* 0x0000000607067c25 */ /* 0x000fc8000f8e00ff */
[----:B------:R-:W-:Y:S01]  /*fb80*/  IMAD.X R3, RZ, RZ, RZ, P1 ;  /* 0x000000ffff037224 */ /* 0x000fe200008e06ff */
[----:B------:R-:W-:Y:S01]  /*fb90*/  IADD3 RZ, P1, R7, R4, RZ ;  /* 0x0000000407ff7210 */ /* 0x000fe20007f3e0ff */
[----:B------:R-:W-:-:S04]  /*fba0*/  IMAD.MOV.U32 R2, RZ, RZ, R5 ;  /* 0x000000ffff027224 */ /* 0x000fc800078e0005 */
[----:B------:R-:W-:-:S08]  /*fbb0*/  IMAD.WIDE.U32.X R2, R15, UR7, R2, P1 ;  /* 0x000000070f027c25 */ /* 0x000fd000088e0402 */
.L_x_313:
[--C-:B------:R-:W-:Y:S01]  /*fbc0*/  SHF.R.U64 R6, R2, UR8, R3.reuse ;  /* 0x0000000802067c19 */ /* 0x100fe20008001203 */
[----:B------:R-:W-:Y:S01]  /*fbd0*/  ULDC.64 UR6, c[0x0][0x620] ;  /* 0x0001880000067ab9 */ /* 0x000fe20000000a00 */
[----:B------:R-:W-:Y:S01]  /*fbe0*/  SHF.R.U32.HI R2, RZ, UR8, R3 ;  /* 0x00000008ff027c19 */ /* 0x000fe20008011603 */
[----:B------:R-:W-:Y:S01]  /*fbf0*/  IMAD.MOV.U32 R3, RZ, RZ, R17 ;  /* 0x000000ffff037224 */ /* 0x000fe200078e0011 */
[----:B------:R-:W-:Y:S01]  /*fc00*/  IADD3 R5, P1, RZ, -R6, RZ ;  /* 0x80000006ff057210 */ /* 0x000fe20007f3e0ff */
[----:B------:R-:W-:Y:S01]  /*fc10*/  ULDC UR5, c[0x0][0x150] ;  /* 0x0000540000057ab9 */ /* 0x000fe20000000800 */
[----:B-1----:R-:W-:Y:S01]  /*fc20*/  I2FP.F32.U32 R7, R13 ;  /* 0x0000000d00077245 */ /* 0x002fe20000201000 */
[----:B------:R-:W0:Y:S01]  /*fc30*/  LDC R18, c[0x0][0x144] ;  /* 0x00005100ff127b82 */ /* 0x000e220000000800 */
[----:B------:R-:W-:Y:S01]  /*fc40*/  ULDC.64 UR8, c[0x0][0x640] ;  /* 0x0001900000087ab9 */ /* 0x000fe20000000a00 */
[----:B------:R-:W-:Y:S01]  /*fc50*/  IMAD.X R2, RZ, RZ, ~R2, P1 ;  /* 0x000000ffff027224 */ /* 0x000fe200008e0e02 */
[----:B------:R-:W-:-:S03]  /*fc60*/  ISETP.NE.U32.AND P1, PT, RZ, UR8, PT ;  /* 0x00000008ff007c0c */ /* 0x000fc6000bf25070 */
[----:B------:R-:W-:Y:S01]  /*fc70*/  IMAD R4, R2, UR6, RZ ;  /* 0x0000000602047c24 */ /* 0x000fe2000f8e02ff */
[----:B------:R-:W-:Y:S01]  /*fc80*/  ISETP.NE.AND.EX P1, PT, RZ, UR9, PT, P1 ;  /* 0x00000009ff007c0c */ /* 0x000fe2000bf25310 */
[----:B------:R-:W-:Y:S01]  /*fc90*/  IMAD.MOV.U32 R2, RZ, RZ, R16 ;  /* 0x000000ffff027224 */ /* 0x000fe200078e0010 */
[----:B------:R-:W1:Y:S03]  /*fca0*/  LDC R15, c[0x0][0x148] ;  /* 0x00005200ff0f7b82 */ /* 0x000e660000000800 */
[----:B------:R-:W-:Y:S01]  /*fcb0*/  IMAD.WIDE.U32 R2, R5, UR6, R2 ;  /* 0x0000000605027c25 */ /* 0x000fe2000f8e0002 */
[----:B------:R-:W-:-:S03]  /*fcc0*/  ULDC UR6, c[0x0][0x154] ;  /* 0x0000550000067ab9 */ /* 0x000fc60000000800 */
[----:B------:R-:W-:Y:S02]  /*fcd0*/  IMAD R5, R5, UR7, R4 ;  /* 0x0000000705057c24 */ /* 0x000fe4000f8e0204 */
[----:B------:R-:W-:Y:S01]  /*fce0*/  FMUL R4, R7, UR5 ;  /* 0x0000000507047c20 */ /* 0x000fe20008400000 */
[----:B------:R-:W-:Y:S01]  /*fcf0*/  ULDC UR5, c[0x0][0x618] ;  /* 0x0001860000057ab9 */ /* 0x000fe20000000800 */
[----:B------:R-:W-:Y:S01]  /*fd00*/  ULDC UR7, c[0x0][0x608] ;  /* 0x0001820000077ab9 */ /* 0x000fe20000000800 */
[----:B------:R-:W-:-:S03]  /*fd10*/  IMAD.IADD R3, R3, 0x1, R5 ;  /* 0x0000000103037824 */ /* 0x000fc600078e0205 */
[----:B------:R-:W3:Y:S02]  /*fd20*/  F2I.U32.TRUNC.NTZ R4, R4 ;  /* 0x0000000400047305 */ /* 0x000ee4000020f000 */
[----:B------:R-:W-:Y:S02]  /*fd30*/  SHF.R.U64 R7, R2, UR5, R3 ;  /* 0x0000000502077c19 */ /* 0x000fe40008001203 */
[----:B--2---:R-:W-:-:S05]  /*fd40*/  I2FP.F32.U32 R2, R12 ;  /* 0x0000000c00027245 */ /* 0x004fca0000201000 */
[----:B------:R-:W-:Y:S01]  /*fd50*/  FMUL R5, R2, UR6 ;  /* 0x0000000602057c20 */ /* 0x000fe20008400000 */
[----:B------:R-:W-:Y:S01]  /*fd60*/  SHF.R.U32.HI R2, RZ, UR5, R3 ;  /* 0x00000005ff027c19 */ /* 0x000fe20008011603 */
[----:B------:R-:W-:Y:S02]  /*fd70*/  ULDC UR5, c[0x0][0x658] ;  /* 0x0001960000057ab9 */ /* 0x000fe40000000800 */
[----:B------:R2:W4:Y:S01]  /*fd80*/  F2I.U32.TRUNC.NTZ R17, R5 ;  /* 0x0000000500117305 */ /* 0x000522000020f000 */
[--C-:B------:R-:W-:Y:S02]  /*fd90*/  SHF.R.U64 R16, R7, UR7, R2.reuse ;  /* 0x0000000707107c19 */ /* 0x100fe40008001202 */
[----:B------:R-:W-:Y:S01]  /*fda0*/  SHF.R.U32.HI R3, RZ, UR7, R2 ;  /* 0x00000007ff037c19 */ /* 0x000fe20008011602 */
[----:B---3--:R-:W-:-:S03]  /*fdb0*/  IMAD.MOV R2, RZ, RZ, -R4 ;  /* 0x000000ffff027224 */ /* 0x008fc600078e0a04 */
[----:B------:R-:W-:Y:S01]  /*fdc0*/  SHF.R.U64 R14, R16, UR5, R3 ;  /* 0x00000005100e7c19 */ /* 0x000fe20008001203 */
[----:B0-----:R-:W-:Y:S01]  /*fdd0*/  IMAD R18, R18, R2, R13 ;  /* 0x0000000212127224 */ /* 0x001fe200078e020d */
[----:B------:R-:W-:-:S03]  /*fde0*/  SHF.R.U32.HI R4, RZ, UR5, R3 ;  /* 0x00000005ff047c19 */ /* 0x000fc60008011603 */
[----:B------:R-:W-:Y:S02]  /*fdf0*/  IMAD.MOV.U32 R2, RZ, RZ, R14 ;  /* 0x000000ffff027224 */ /* 0x000fe400078e000e */
[----:B------:R-:W-:Y:S01]  /*fe00*/  IMAD.MOV.U32 R3, RZ, RZ, R4 ;  /* 0x000000ffff037224 */ /* 0x000fe200078e0004 */
[----:B--2-4-:R-:W-:Y:S06]  /*fe10*/  @!P1 BRA `(.L_x_314) ;  /* 0x0000000000289947 */ /* 0x014fec0003800000 */
[----:B------:R-:W-:Y:S02]  /*fe20*/  ULDC UR5, c[0x0][0x64c] ;  /* 0x0001930000057ab9 */ /* 0x000fe40000000800 */
[----:B------:R-:W-:-:S05]  /*fe30*/  IADD3 R3, P1, R14, UR5, RZ ;  /* 0x000000050e037c10 */ /* 0x000fca000ff3e0ff */
[----:B------:R-:W-:-:S04]  /*fe40*/  IMAD.X R13, RZ, RZ, R4, P1 ;  /* 0x000000ffff0d7224 */ /* 0x000fc800008e0604 */
[----:B------:R-:W-:-:S04]  /*fe50*/  IMAD.WIDE.U32 R4, R13, UR8, RZ ;  /* 0x000000080d047c25 */ /* 0x000fc8000f8e00ff */
[----:B------:R-:W-:-:S04]  /*fe60*/  IMAD.WIDE.U32 R4, P1, R3, UR9, R4 ;  /* 0x0000000903047c25 */ /* 0x000fc8000f820004 */
[----:B------:R-:W-:-:S04]  /*fe70*/  IMAD.WIDE.U32 R2, R3, UR8, RZ ;  /* 0x0000000803027c25 */ /* 0x000fc8000f8e00ff */
[----:B------:R-:W-:Y:S01]  /*fe80*/  IMAD.MOV.U32 R2, RZ, RZ, R5 ;  /* 0x000000ffff027224 */ /* 0x000fe200078e0005 */
[----:B------:R-:W-:Y:S01]  /*fe90*/  IADD3 RZ, P4, R3, R4, RZ ;  /* 0x0000000403ff7210 */ /* 0x000fe20007f9e0ff */
[----:B------:R-:W-:-:S04]  /*fea0*/  IMAD.X R3, RZ, RZ, RZ, P1 ;  /* 0x000000ffff037224 */ /* 0x000fc800008e06ff */
[----:B------:R-:W-:-:S08]  /*feb0*/  IMAD.WIDE.U32.X R2, R13, UR9, R2, P4 ;  /* 0x000000090d027c25 */ /* 0x000fd0000a0e0402 */
.L_x_314:
[----:B------:R-:W-:Y:S01]  /*fec0*/  ULDC UR5, c[0x0][0x648] ;  /* 0x0001920000057ab9 */ /* 0x000fe20000000800 */
[----:B------:R-:W-:Y:S01]  /*fed0*/  LOP3.LUT R16, R16, UR19, RZ, 0xc0, !PT ;  /* 0x0000001310107c12 */ /* 0x000fe2000f8ec0ff */
[----:B------:R-:W-:Y:S01]  /*fee0*/  IMAD.MOV R17, RZ, RZ, -R17 ;  /* 0x000000ffff117224 */ /* 0x000fe200078e0a11 */
[----:B------:R-:W-:Y:S01]  /*fef0*/  SHF.R.U64 R3, R2, UR5, R3 ;  /* 0x0000000502037c19 */ /* 0x000fe20008001203 */
[----:B------:R-:W-:Y:S01]  /*ff00*/  ULDC UR5, c[0x0][0x638] ;  /* 0x00018e0000057ab9 */ /* 0x000fe20000000800 */
[----:B------:R-:W-:Y:S01]  /*ff10*/  LOP3.LUT R7, R7, UR4, RZ, 0xc0, !PT ;  /* 0x0000000407077c12 */ /* 0x000fe2000f8ec0ff */
[----:B-1----:R-:W-:Y:S01]  /*ff20*/  @P2 IMAD R18, R15, R17, R12 ;  /* 0x000000110f122224 */ /* 0x002fe200078e020c */
[----:B------:R-:W-:Y:S01]  /*ff30*/  ULDC UR6, c[0x0][0x610] ;  /* 0x0001840000067ab9 */ /* 0x000fe20000000800 */
[----:B------:R-:W-:Y:S02]  /*ff40*/  IMAD.MOV R5, RZ, RZ, -R3 ;  /* 0x000000ffff057224 */ /* 0x000fe400078e0a03 */
[----:B------:R-:W-:-:S02]  /*ff50*/  IMAD R3, R3, UR22, R16 ;  /* 0x0000001603037c24 */ /* 0x000fc4000f8e0210 */
[----:B------:R-:W-:Y:S01]  /*ff60*/  IMAD R14, R5, UR5, R14 ;  /* 0x00000005050e7c24 */ /* 0x000fe2000f8e020e */
[----:B------:R-:W-:Y:S01]  /*ff70*/  ULDC UR5, c[0x0][0x600] ;  /* 0x0001800000057ab9 */ /* 0x000fe20000000800 */
[----:B------:R-:W-:Y:S02]  /*ff80*/  IMAD R3, R3, UR6, R18 ;  /* 0x0000000603037c24 */ /* 0x000fe4000f8e0212 */
[----:B------:R-:W-:Y:S02]  /*ff90*/  IMAD R14, R14, UR5, R7 ;  /* 0x000000050e0e7c24 */ /* 0x000fe4000f8e0207 */
[----:B------:R-:W-:-:S03]  /*ffa0*/  IMAD.MOV.U32 R2, RZ, RZ, 0x1 ;  /* 0x00000001ff027424 */ /* 0x000fc600078e00ff */
[----:B------:R-:W-:Y:S02]  /*ffb0*/  SEL R4, R14, R3, !P2 ;  /* 0x000000030e047207 */ /* 0x000fe40005000000 */
[----:B------:R-:W-:-:S03]  /*ffc0*/  SEL R3, R3, R14, !P2 ;  /* 0x0000000e03037207 */ /* 0x000fc60005000000 */
[----:B------:R1:W-:Y:S04]  /*ffd0*/  STL [R1+0x90], R4 ;  /* 0x0000900401007387 */ /* 0x0003e80000100800 */
[----:B------:R1:W-:Y:S04]  /*ffe0*/  STL [R1+0x7c], R6 ;  /* 0x00007c0601007387 */ /* 0x0003e80000100800 */
[----:B------:R1:W-:Y:S02]  /*fff0*/  STL [R1+0x8c], R3 ;  /* 0x00008c0301007387 */ /* 0x0003e40000100800 */
.L_x_312:
[----:B------:R-:W-:Y:S05]  /*10000*/  BSYNC B1 ;  /* 0x0000000000017941 */ /* 0x000fea0003800000 */
.L_x_311:
[----:B------:R-:W-:-:S13]  /*10010*/  LOP3.LUT P1, RZ, R2, 0xff, RZ, 0xc0, !PT ;  /* 0x000000ff02ff7812 */ /* 0x000fda000782c0ff */
[----:B------:R-:W-:Y:S05]  /*10020*/  @P1 BRA `(.L_x_315) ;  /* 0xfffffff400001947 */ /* 0x000fea000383ffff */
[----:B------:R-:W-:Y:S05]  /*10030*/  BSYNC B0 ;  /* 0x0000000000007941 */ /* 0x000fea0003800000 */
.L_x_303:
[----:B------:R-:W-:-:S03]  /*10040*/  UMOV UR5, 0xffffffff ;  /* 0xffffffff00057882 */ /* 0x000fc60000000000 */
[----:B------:R-:W-:Y:S05]  /*10050*/  BRA.DIV UR5, `(.L_x_316) ;  /* 0x0000000a05547947 */ /* 0x000fea000b800000 */
[----:B------:R-:W-:-:S13]  /*10060*/  ELECT P0, URZ, PT ;  /* 0x00000000003f782f */ /* 0x000fda0003800000 */
.L_x_339:
[----:B------:R-:W-:Y:S04]  /*10070*/  BSSY B0, `(.L_x_317) ;  /* 0x000006b000007945 */ /* 0x000fe80003800000 */
[----:B------:R-:W-:Y:S05]  /*10080*/  @!P0 BRA `(.L_x_318) ;  /* 0x0000000400a48947 */ /* 0x000fea0003800000 */
[----:B------:R-:W-:-:S04]  /*10090*/  ULOP3.LUT UR5, UR13, 0x2, URZ, 0xfc, !UPT ;  /* 0x000000020d057892 */ /* 0x000fc8000f8efc3f */
[----:B------:R-:W-:-:S06]  /*100a0*/  UISETP.NE.AND UP0, UPT, UR5, 0x3, UPT ;  /* 0x000000030500788c */ /* 0x000fcc000bf05270 */
[----:B------:R-:W-:-:S13]  /*100b0*/  PLOP3.LUT P0, PT, PT, PT, UP0, 0x80, 0x0 ;  /* 0x000000000000781c */ /* 0x000fda0003f0f008 */
[----:B------:R-:W-:Y:S05]  /*100c0*/  @!P0 BRA `(.L_x_319) ;  /* 0x0000000000048947 */ /* 0x000fea0003800000 */
[----:B------:R-:W-:Y:S01]  /*100d0*/  BPT.TRAP 0x1 ;  /* 0x000000040000795c */ /* 0x000fe20000300000 */
.L_x_319:
[----:B01----:R-:W0:Y:S01]  /*100e0*/  S2R R3, SR_CgaCtaId ;  /* 0x0000000000037919 */ /* 0x003e220000008800 */
[----:B------:R-:W-:-:S04]  /*100f0*/  MOV R2, 0x400 ;  /* 0x0000040000027802 */ /* 0x000fc80000000f00 */
[----:B0-----:R-:W-:Y:S02]  /*10100*/  LEA R3, R3, R2, 0x18 ;  /* 0x0000000203037211 */ /* 0x001fe400078ec0ff */
[----:B------:R-:W-:-:S03]  /*10110*/  SHF.L.U32 R2, R0, 0x1f, RZ ;  /* 0x0000001f00027819 */ /* 0x000fc600000006ff */
[----:B------:R-:W-:-:S04]  /*10120*/  VIADD R3, R3, 0x58 ;  /* 0x0000005803037836 */ /* 0x000fc80000000000 */
[C---:B------:R-:W-:Y:S02]  /*10130*/  IMAD R7, R10.reuse, 0x8, R3 ;  /* 0x000000080a077824 */ /* 0x040fe400078e0203 */
[----:B------:R-:W-:Y:S02]  /*10140*/  VIADD R10, R10, 0x1 ;  /* 0x000000010a0a7836 */ /* 0x000fe40000000000 */
[----:B------:R-:W0:Y:S03]  /*10150*/  SYNCS.PHASECHK.TRANS64.TRYWAIT P0, [R7+URZ], R2 ;  /* 0x00000002070075a7 */ /* 0x000e26000800017f */
[----:B------:R-:W-:-:S04]  /*10160*/  ISETP.NE.AND P1, PT, R10, 0xb, PT ;  /* 0x0000000b0a00780c */ /* 0x000fc80003f25270 */
[----:B------:R-:W-:Y:S02]  /*10170*/  SEL R5, RZ, 0x1, P1 ;  /* 0x00000001ff057807 */ /* 0x000fe40000800000 */
[----:B------:R-:W-:Y:S02]  /*10180*/  SEL R10, R10, RZ, P1 ;  /* 0x000000ff0a0a7207 */ /* 0x000fe40000800000 */
[----:B------:R-:W-:-:S03]  /*10190*/  LOP3.LUT R5, R0, R5, RZ, 0x3c, !PT ;  /* 0x0000000500057212 */ /* 0x000fc600078e3cff */
[----:B------:R-:W-:Y:S01]  /*101a0*/  IMAD R9, R10, 0x8, R3 ;  /* 0x000000080a097824 */ /* 0x000fe200078e0203 */
[----:B------:R-:W-:Y:S01]  /*101b0*/  SHF.L.U32 R4, R5, 0x1f, RZ ;  /* 0x0000001f05047819 */ /* 0x000fe200000006ff */
[----:B0-----:R-:W-:Y:S06]  /*101c0*/  @!P0 BRA `(.L_x_320) ;  /* 0x00000008001c8947 */ /* 0x001fec0003800000 */
.L_x_340:
[----:B------:R-:W1:Y:S01]  /*101d0*/  SYNCS.PHASECHK.TRANS64.TRYWAIT P0, [R9+URZ], R4 ;  /* 0x00000004090075a7 */ /* 0x000e62000800017f */
[----:B------:R-:W-:-:S05]  /*101e0*/  VIADD R0, R10, 0x1 ;  /* 0x000000010a007836 */ /* 0x000fca0000000000 */
[----:B------:R-:W-:-:S04]  /*101f0*/  ISETP.NE.AND P1, PT, R0, 0xb, PT ;  /* 0x0000000b0000780c */ /* 0x000fc80003f25270 */
[----:B0-----:R-:W-:Y:S02]  /*10200*/  SEL R2, RZ, 0x1, P1 ;  /* 0x00000001ff027807 */ /* 0x001fe40000800000 */
[----:B------:R-:W-:Y:S02]  /*10210*/  SEL R0, R0, RZ, P1 ;  /* 0x000000ff00007207 */ /* 0x000fe40000800000 */
[----:B------:R-:W-:-:S03]  /*10220*/  LOP3.LUT R7, R5, R2, RZ, 0x3c, !PT ;  /* 0x0000000205077212 */ /* 0x000fc600078e3cff */
[----:B------:R-:W-:Y:S01]  /*10230*/  IMAD R6, R0, 0x8, R3 ;  /* 0x0000000800067824 */ /* 0x000fe200078e0203 */
[----:B------:R-:W-:Y:S01]  /*10240*/  SHF.L.U32 R5, R7, 0x1f, RZ ;  /* 0x0000001f07057819 */ /* 0x000fe200000006ff */
[----:B-1----:R-:W-:Y:S06]  /*10250*/  @!P0 BRA `(.L_x_321) ;  /* 0x00000008000c8947 */ /* 0x002fec0003800000 */
.L_x_341:
[----:B------:R-:W1:Y:S01]  /*10260*/  SYNCS.PHASECHK.TRANS64.TRYWAIT P0, [R6+URZ], R5 ;  /* 0x00000005060075a7 */ /* 0x000e62000800017f */
[----:B------:R-:W-:-:S05]  /*10270*/  VIADD R0, R0, 0x1 ;  /* 0x0000000100007836 */ /* 0x000fca0000000000 */
[----:B------:R-:W-:-:S04]  /*10280*/  ISETP.NE.AND P1, PT, R0, 0xb, PT ;  /* 0x0000000b0000780c */ /* 0x000fc80003f25270 */
[----:B------:R-:W-:Y:S02]  /*10290*/  SEL R2, RZ, 0x1, P1 ;  /* 0x00000001ff027807 */ /* 0x000fe40000800000 */
[----:B------:R-:W-:Y:S02]  /*102a0*/  SEL R0, R0, RZ, P1 ;  /* 0x000000ff00007207 */ /* 0x000fe40000800000 */
[----:B------:R-:W-:-:S03]  /*102b0*/  LOP3.LUT R7, R7, R2, RZ, 0x3c, !PT ;  /* 0x0000000207077212 */ /* 0x000fc600078e3cff */
[----:B0-----:R-:W-:Y:S01]  /*102c0*/  IMAD R9, R0, 0x8, R3 ;  /* 0x0000000800097824 */ /* 0x001fe200078e0203 */
[----:B------:R-:W-:Y:S01]  /*102d0*/  SHF.L.U32 R4, R7, 0x1f, RZ ;  /* 0x0000001f07047819 */ /* 0x000fe200000006ff */
[----:B-1----:R-:W-:Y:S06]  /*102e0*/  @!P0 BRA `(.L_x_322) ;  /* 0x0000000400fc8947 */ /* 0x002fec0003800000 */
.L_x_342:
        /* <DEDUP_REMOVED lines=9> */
.L_x_343:
        /* <DEDUP_REMOVED lines=9> */
.L_x_344:
        /* <DEDUP_REMOVED lines=9> */
.L_x_345:
        /* <DEDUP_REMOVED lines=9> */
.L_x_346:
        /* <DEDUP_REMOVED lines=9> */
.L_x_347:
        /* <DEDUP_REMOVED lines=9> */
.L_x_348:
[----:B------:R-:W1:Y:S01]  /*10650*/  SYNCS.PHASECHK.TRANS64.TRYWAIT P0, [R9+URZ], R4 ;  /* 0x00000004090075a7 */ /* 0x000e62000800017f */
[----:B------:R-:W-:-:S05]  /*10660*/  VIADD R0, R0, 0x1 ;  /* 0x0000000100007836 */ /* 0x000fca0000000000 */
[----:B------:R-:W-:-:S04]  /*10670*/  ISETP.NE.AND P1, PT, R0, 0xb, PT ;  /* 0x0000000b0000780c */ /* 0x000fc80003f25270 */
[----:B------:R-:W-:Y:S02]  /*10680*/  SEL R2, RZ, 0x1, P1 ;  /* 0x00000001ff027807 */ /* 0x000fe40000800000 */
[----:B------:R-:W-:Y:S02]  /*10690*/  SEL R0, R0, RZ, P1 ;  /* 0x000000ff00007207 */ /* 0x000fe40000800000 */
[----:B------:R-:W-:Y:S01]  /*106a0*/  LOP3.LUT R2, R7, R2, RZ, 0x3c, !PT ;  /* 0x0000000207027212 */ /* 0x000fe200078e3cff */
[----:B-1----:R-:W-:Y:S06]  /*106b0*/  @!P0 BRA `(.L_x_329) ;  /* 0x0000000400948947 */ /* 0x002fec0003800000 */
.L_x_349:
[----:B------:R-:W-:Y:S01]  /*106c0*/  IMAD R3, R0, 0x8, R3 ;  /* 0x0000000800037824 */ /* 0x000fe200078e0203 */
[----:B------:R-:W-:-:S07]  /*106d0*/  SHF.L.U32 R0, R2, 0x1f, RZ ;  /* 0x0000001f02007819 */ /* 0x000fce00000006ff */
.L_x_330:
[----:B--2---:R2:W3:Y:S02]  /*106e0*/  SYNCS.PHASECHK.TRANS64.TRYWAIT P0, [R3+URZ], R0 ;  /* 0x00000000030075a7 */ /* 0x0044e4000800017f */
[----:B---3--:R-:W-:Y:S05]  /*106f0*/  @!P0 NANOSLEEP.SYNCS 0x989680 ;  /* 0x009896800000895d */ /* 0x008fea0003900000 */
[----:B------:R-:W3:Y:S02]  /*10700*/  @!P0 SYNCS.PHASECHK.TRANS64 P0, [R3+URZ], R0 ;  /* 0x00000000030085a7 */ /* 0x000ee4000800007f */
[----:B---3--:R-:W-:Y:S05]  /*10710*/  @!P0 BRA `(.L_x_330) ;  /* 0xfffffffc00f08947 */ /* 0x008fea000383ffff */
.L_x_318:
[----:B------:R-:W-:Y:S05]  /*10720*/  BSYNC B0 ;  /* 0x0000000000007941 */ /* 0x000fea0003800000 */
.L_x_317:
[----:B------:R-:W-:Y:S05]  /*10730*/  EXIT ;  /* 0x000000000000794d */ /* 0x000fea0003800000 */
.L_x_20:
[----:B----4-:R-:W-:-:S04]  /*10740*/  IMAD.U32 R3, RZ, RZ, UR17 ;  /* 0x00000011ff037e24 */ /* 0x010fc8000f8e00ff */
[----:B------:R4:W0:Y:S03]  /*10750*/  SYNCS.PHASECHK.TRANS64.TRYWAIT P0, [R3+URZ+-0x8], R0 ;  /* 0xfffff800030075a7 */ /* 0x000826000800017f */
[----:B0-----:R-:W-:Y:S05]  /*10760*/  @!P0 NANOSLEEP.SYNCS 0x989680 ;  /* 0x009896800000895d */ /* 0x001fea0003900000 */
[----:B------:R-:W0:Y:S02]  /*10770*/  @!P0 SYNCS.PHASECHK.TRANS64 P0, [R3+URZ+-0x8], R0 ;  /* 0xfffff800030085a7 */ /* 0x000e24000800007f */
[----:B0-----:R-:W-:Y:S05]  /*10780*/  @!P0 BRA `(.L_x_20) ;  /* 0xfffffffc00ec8947 */ /* 0x001fea000383ffff */
[----:B------:R-:W-:Y:S05]  /*10790*/  BRA `(.L_x_331) ;  /* 0xffffff1000707947 */ /* 0x000fea000383ffff */
.L_x_25:
[----:B-1----:R-:W-:-:S04]  /*107a0*/  IMAD.U32 R3, RZ, RZ, UR6 ;  /* 0x00000006ff037e24 */ /* 0x002fc8000f8e00ff */
[----:B------:R1:W2:Y:S03]  /*107b0*/  SYNCS.PHASECHK.TRANS64.TRYWAIT P0, [R3+URZ], R0 ;  /* 0x00000000030075a7 */ /* 0x0002a6000800017f */
[----:B--2---:R-:W-:Y:S05]  /*107c0*/  @!P0 NANOSLEEP.SYNCS 0x989680 ;  /* 0x009896800000895d */ /* 0x004fea0003900000 */
[----:B------:R-:W2:Y:S02]  /*107d0*/  @!P0 SYNCS.PHASECHK.TRANS64 P0, [R3+URZ], R0 ;  /* 0x00000000030085a7 */ /* 0x000ea4000800007f */
[----:B--2---:R-:W-:Y:S05]  /*107e0*/  @!P0 BRA `(.L_x_25) ;  /* 0xfffffffc00ec8947 */ /* 0x004fea000383ffff */
[----:B------:R-:W-:Y:S05]  /*107f0*/  BRA `(.L_x_24) ;  /* 0xffffff1800dc7947 */ /* 0x000fea000383ffff */
.L_x_31:
[----:B-----5:R1:W-:Y:S02]  /*10800*/  STL [R1+0xa4], R0 ;  /* 0x0000a40001007387 */ /* 0x0203e40000100800 */
[----:B-1----:R-:W-:-:S04]  /*10810*/  IMAD.U32 R0, RZ, RZ, UR9 ;  /* 0x00000009ff007e24 */ /* 0x002fc8000f8e00ff */
[----:B------:R1:W3:Y:S03]  /*10820*/  SYNCS.PHASECHK.TRANS64.TRYWAIT P0, [R0+URZ], R229 ;  /* 0x000000e5000075a7 */ /* 0x0002e6000800017f */
[----:B---3--:R-:W-:Y:S05]  /*10830*/  @!P0 NANOSLEEP.SYNCS 0x989680 ;  /* 0x009896800000895d */ /* 0x008fea0003900000 */
[----:B------:R1:W3:Y:S02]  /*10840*/  @!P0 SYNCS.PHASECHK.TRANS64 P0, [R0+URZ], R229 ;  /* 0x000000e5000085a7 */ /* 0x0002e4000800007f */
[----:B-1----:R1:W5:Y:S02]  /*10850*/  LDL.LU R0, [R1+0xa4] ;  /* 0x0000a40001007983 */ /* 0x0023640000300800 */
[----:B-1-3--:R-:W-:Y:S05]  /*10860*/  @!P0 BRA `(.L_x_31) ;  /* 0xfffffffc00e48947 */ /* 0x00afea000383ffff */
[----:B------:R-:W-:Y:S05]  /*10870*/  BRA `(.L_x_30) ;  /* 0xffffff2c00447947 */ /* 0x000fea000383ffff */
.L_x_39:
[----:B0-----:R-:W-:-:S04]  /*10880*/  IMAD.U32 R25, RZ, RZ, UR17 ;  /* 0x00000011ff197e24 */ /* 0x001fc8000f8e00ff */
[----:B------:R0:W3:Y:S03]  /*10890*/  SYNCS.PHASECHK.TRANS64.TRYWAIT P0, [R25+URZ+0x8], R24 ;  /* 0x00000818190075a7 */ /* 0x0000e6000800017f */
[----:B---3--:R-:W-:Y:S05]  /*108a0*/  @!P0 NANOSLEEP.SYNCS 0x989680 ;  /* 0x009896800000895d */ /* 0x008fea0003900000 */
[----:B------:R-:W3:Y:S02]  /*108b0*/  @!P0 SYNCS.PHASECHK.TRANS64 P0, [R25+URZ+0x8], R24 ;  /* 0x00000818190085a7 */ /* 0x000ee4000800007f */
[----:B---3--:R-:W-:Y:S05]  /*108c0*/  @!P0 BRA `(.L_x_39) ;  /* 0xfffffffc00ec8947 */ /* 0x008fea000383ffff */
[----:B------:R-:W-:Y:S05]  /*108d0*/  BRA `(.L_x_332) ;  /* 0xffffff50005c7947 */ /* 0x000fea000383ffff */
.L_x_304:
[----:B------:R-:W-:Y:S01]  /*108e0*/  BSSY B1, `(.L_x_333) ;  /* 0x0000006000017945 */ /* 0x000fe20003800000 */
[----:B------:R-:W-:-:S07]  /*108f0*/  IMAD.MOV.U32 R2, RZ, RZ, -0x1 ;  /* 0xffffffffff027424 */ /* 0x000fce00078e00ff */
[----:B------:R-:W-:Y:S05]  /*10900*/  WARPSYNC.COLLECTIVE R2, `(.L_x_334) ;  /* 0x00000000020c7348 */ /* 0x000fea0003c00000 */
[----:B------:R-:W-:Y:S02]  /*10910*/  ELECT P1, UR62, PT ;  /* 0x00000000003e782f */ /* 0x000fe40003820000 */
[----:B------:R-:W-:Y:S01]  /*10920*/  MOV R2, UR62 ;  /* 0x0000003e00027c02 */ /* 0x000fe20008000f00 */
[----:B------:R-:W-:Y:S10]  /*10930*/  ENDCOLLECTIVE ;  /* 0x000000000000791b */ /* 0x000ff40003800000 */
.L_x_334:
[----:B------:R-:W-:Y:S05]  /*10940*/  BSYNC B1 ;  /* 0x0000000000017941 */ /* 0x000fea0003800000 */
.L_x_333:
[----:B------:R-:W-:Y:S05]  /*10950*/  BRA `(.L_x_335) ;  /* 0xffffffe800c07947 */ /* 0x000fea000383ffff */
.L_x_307:
[----:B-1----:R1:W2:Y:S02]  /*10960*/  SYNCS.PHASECHK.TRANS64.TRYWAIT P1, [R13+URZ+0x58], R4 ;  /* 0x000058040d0075a7 */ /* 0x0022a4000802017f */
[----:B--2---:R-:W-:Y:S05]  /*10970*/  @!P1 NANOSLEEP.SYNCS 0x989680 ;  /* 0x009896800000995d */ /* 0x004fea0003900000 */
[----:B------:R-:W2:Y:S02]  /*10980*/  @!P1 SYNCS.PHASECHK.TRANS64 P1, [R13+URZ+0x58], R4 ;  /* 0x000058040d0095a7 */ /* 0x000ea4000802007f */
[----:B--2---:R-:W-:Y:S05]  /*10990*/  @!P1 BRA `(.L_x_307) ;  /* 0xfffffffc00f09947 */ /* 0x004fea000383ffff */
[----:B------:R-:W-:Y:S05]  /*109a0*/  BRA `(.L_x_336) ;  /* 0xffffffe800fc7947 */ /* 0x000fea000383ffff */
.L_x_316:
[----:B------:R-:W-:Y:S01]  /*109b0*/  BSSY B0, `(.L_x_337) ;  /* 0x0000006000007945 */ /* 0x000fe20003800000 */
[----:B------:R-:W-:-:S07]  /*109c0*/  IMAD.MOV.U32 R2, RZ, RZ, -0x1 ;  /* 0xffffffffff027424 */ /* 0x000fce00078e00ff */
[----:B01----:R-:W-:Y:S05]  /*109d0*/  WARPSYNC.COLLECTIVE R2, `(.L_x_338) ;  /* 0x00000000020c7348 */ /* 0x003fea0003c00000 */
[----:B------:R-:W-:Y:S02]  /*109e0*/  ELECT P1, UR62, PT ;  /* 0x00000000003e782f */ /* 0x000fe40003820000 */
[----:B------:R-:W-:Y:S01]  /*109f0*/  MOV R2, UR62 ;  /* 0x0000003e00027c02 */ /* 0x000fe20008000f00 */
[----:B01----:R-:W-:Y:S10]  /*10a00*/  ENDCOLLECTIVE ;  /* 0x000000000000791b */ /* 0x003ff40003800000 */
.L_x_338:
[----:B------:R-:W-:Y:S05]  /*10a10*/  BSYNC B0 ;  /* 0x0000000000007941 */ /* 0x000fea0003800000 */
.L_x_337:
[----:B------:R-:W-:Y:S01]  /*10a20*/  PLOP3.LUT P0, PT, P1, PT, PT, 0x80, 0x0 ;  /* 0x000000000000781c */ /* 0x000fe20000f0f070 */
[----:B------:R-:W-:-:S12]  /*10a30*/  BRA `(.L_x_339) ;  /* 0xfffffff4008c7947 */ /* 0x000fd8000383ffff */
.L_x_320:
[----:B0-----:R0:W1:Y:S02]  /*10a40*/  SYNCS.PHASECHK.TRANS64.TRYWAIT P0, [R7+URZ], R2 ;  /* 0x00000002070075a7 */ /* 0x001064000800017f */
[----:B-1----:R-:W-:Y:S05]  /*10a50*/  @!P0 NANOSLEEP.SYNCS 0x989680 ;  /* 0x009896800000895d */ /* 0x002fea0003900000 */
[----:B------:R-:W1:Y:S02]  /*10a60*/  @!P0 SYNCS.PHASECHK.TRANS64 P0, [R7+URZ], R2 ;  /* 0x00000002070085a7 */ /* 0x000e64000800007f */
[----:B-1----:R-:W-:Y:S05]  /*10a70*/  @!P0 BRA `(.L_x_320) ;  /* 0xfffffffc00f08947 */ /* 0x002fea000383ffff */
[----:B------:R-:W-:Y:S05]  /*10a80*/  BRA `(.L_x_340) ;  /* 0xfffffff400d07947 */ /* 0x000fea000383ffff */
.L_x_321:
[----:B0-----:R0:W1:Y:S02]  /*10a90*/  SYNCS.PHASECHK.TRANS64.TRYWAIT P0, [R9+URZ], R4 ;  /* 0x00000004090075a7 */ /* 0x001064000800017f */
[----:B-1----:R-:W-:Y:S05]  /*10aa0*/  @!P0 NANOSLEEP.SYNCS 0x989680 ;  /* 0x009896800000895d */ /* 0x002fea0003900000 */
[----:B------:R-:W1:Y:S02]  /*10ab0*/  @!P0 SYNCS.PHASECHK.TRANS64 P0, [R9+URZ], R4 ;  /* 0x00000004090085a7 */ /* 0x000e64000800007f */
[----:B-1----:R-:W-:Y:S05]  /*10ac0*/  @!P0 BRA `(.L_x_321) ;  /* 0xfffffffc00f08947 */ /* 0x002fea000383ffff */
[----:B------:R-:W-:Y:S05]  /*10ad0*/  BRA `(.L_x_341) ;  /* 0xfffffff400e07947 */ /* 0x000fea000383ffff */
.L_x_322:
[----:B0-----:R0:W1:Y:S02]  /*10ae0*/  SYNCS.PHASECHK.TRANS64.TRYWAIT P0, [R6+URZ], R5 ;  /* 0x00000005060075a7 */ /* 0x001064000800017f */
[----:B-1----:R-:W-:Y:S05]  /*10af0*/  @!P0 NANOSLEEP.SYNCS 0x989680 ;  /* 0x009896800000895d */ /* 0x002fea0003900000 */
[----:B------:R-:W1:Y:S02]  /*10b00*/  @!P0 SYNCS.PHASECHK.TRANS64 P0, [R6+URZ], R5 ;  /* 0x00000005060085a7 */ /* 0x000e64000800007f */
[----:B-1----:R-:W-:Y:S05]  /*10b10*/  @!P0 BRA `(.L_x_322) ;  /* 0xfffffffc00f08947 */ /* 0x002fea000383ffff */
[----:B------:R-:W-:Y:S05]  /*10b20*/  BRA `(.L_x_342) ;  /* 0xfffffff400f07947 */ /* 0x000fea000383ffff */
.L_x_323:
[----:B0-----:R0:W1:Y:S02]  /*10b30*/  SYNCS.PHASECHK.TRANS64.TRYWAIT P0, [R9+URZ], R4 ;  /* 0x00000004090075a7 */ /* 0x001064000800017f */
[----:B-1----:R-:W-:Y:S05]  /*10b40*/  @!P0 NANOSLEEP.SYNCS 0x989680 ;  /* 0x009896800000895d */ /* 0x002fea0003900000 */
[----:B------:R-:W1:Y:S02]  /*10b50*/  @!P0 SYNCS.PHASECHK.TRANS64 P0, [R9+URZ], R4 ;  /* 0x00000004090085a7 */ /* 0x000e64000800007f */
[----:B-1----:R-:W-:Y:S05]  /*10b60*/  @!P0 BRA `(.L_x_323) ;  /* 0xfffffffc00f08947 */ /* 0x002fea000383ffff */
[----:B------:R-:W-:Y:S05]  /*10b70*/  BRA `(.L_x_343) ;  /* 0xfffffff800007947 */ /* 0x000fea000383ffff */
.L_x_324:
[----:B0-----:R0:W1:Y:S02]  /*10b80*/  SYNCS.PHASECHK.TRANS64.TRYWAIT P0, [R6+URZ], R5 ;  /* 0x00000005060075a7 */ /* 0x001064000800017f */
[----:B-1----:R-:W-:Y:S05]  /*10b90*/  @!P0 NANOSLEEP.SYNCS 0x989680 ;  /* 0x009896800000895d */ /* 0x002fea0003900000 */
[----:B------:R-:W1:Y:S02]  /*10ba0*/  @!P0 SYNCS.PHASECHK.TRANS64 P0, [R6+URZ], R5 ;  /* 0x00000005060085a7 */ /* 0x000e64000800007f */
[----:B-1----:R-:W-:Y:S05]  /*10bb0*/  @!P0 BRA `(.L_x_324) ;  /* 0xfffffffc00f08947 */ /* 0x002fea000383ffff */
[----:B------:R-:W-:Y:S05]  /*10bc0*/  BRA `(.L_x_344) ;  /* 0xfffffff800107947 */ /* 0x000fea000383ffff */
.L_x_325:
[----:B0-----:R0:W1:Y:S02]  /*10bd0*/  SYNCS.PHASECHK.TRANS64.TRYWAIT P0, [R9+URZ], R4 ;  /* 0x00000004090075a7 */ /* 0x001064000800017f */
[----:B-1----:R-:W-:Y:S05]  /*10be0*/  @!P0 NANOSLEEP.SYNCS 0x989680 ;  /* 0x009896800000895d */ /* 0x002fea0003900000 */
[----:B------:R-:W1:Y:S02]  /*10bf0*/  @!P0 SYNCS.PHASECHK.TRANS64 P0, [R9+URZ], R4 ;  /* 0x00000004090085a7 */ /* 0x000e64000800007f */
[----:B-1----:R-:W-:Y:S05]  /*10c00*/  @!P0 BRA `(.L_x_325) ;  /* 0xfffffffc00f08947 */ /* 0x002fea000383ffff */
[----:B------:R-:W-:Y:S05]  /*10c10*/  BRA `(.L_x_345) ;  /* 0xfffffff800207947 */ /* 0x000fea000383ffff */
.L_x_326:
[----:B0-----:R0:W1:Y:S02]  /*10c20*/  SYNCS.PHASECHK.TRANS64.TRYWAIT P0, [R6+URZ], R5 ;  /* 0x00000005060075a7 */ /* 0x001064000800017f */
[----:B-1----:R-:W-:Y:S05]  /*10c30*/  @!P0 NANOSLEEP.SYNCS 0x989680 ;  /* 0x009896800000895d */ /* 0x002fea0003900000 */
[----:B------:R-:W1:Y:S02]  /*10c40*/  @!P0 SYNCS.PHASECHK.TRANS64 P0, [R6+URZ], R5 ;  /* 0x00000005060085a7 */ /* 0x000e64000800007f */
[----:B-1----:R-:W-:Y:S05]  /*10c50*/  @!P0 BRA `(.L_x_326) ;  /* 0xfffffffc00f08947 */ /* 0x002fea000383ffff */
[----:B------:R-:W-:Y:S05]  /*10c60*/  BRA `(.L_x_346) ;  /* 0xfffffff800307947 */ /* 0x000fea000383ffff */
.L_x_327:
[----:B0-----:R0:W1:Y:S02]  /*10c70*/  SYNCS.PHASECHK.TRANS64.TRYWAIT P0, [R9+URZ], R4 ;  /* 0x00000004090075a7 */ /* 0x001064000800017f */
[----:B-1----:R-:W-:Y:S05]  /*10c80*/  @!P0 NANOSLEEP.SYNCS 0x989680 ;  /* 0x009896800000895d */ /* 0x002fea0003900000 */
[----:B------:R-:W1:Y:S02]  /*10c90*/  @!P0 SYNCS.PHASECHK.TRANS64 P0, [R9+URZ], R4 ;  /* 0x00000004090085a7 */ /* 0x000e64000800007f */
[----:B-1----:R-:W-:Y:S05]  /*10ca0*/  @!P0 BRA `(.L_x_327) ;  /* 0xfffffffc00f08947 */ /* 0x002fea000383ffff */
[----:B------:R-:W-:Y:S05]  /*10cb0*/  BRA `(.L_x_347) ;  /* 0xfffffff800407947 */ /* 0x000fea000383ffff */
.L_x_328:
[----:B0-----:R0:W1:Y:S02]  /*10cc0*/  SYNCS.PHASECHK.TRANS64.TRYWAIT P0, [R6+URZ], R5 ;  /* 0x00000005060075a7 */ /* 0x001064000800017f */
[----:B-1----:R-:W-:Y:S05]  /*10cd0*/  @!P0 NANOSLEEP.SYNCS 0x989680 ;  /* 0x009896800000895d */ /* 0x002fea0003900000 */
[----:B------:R-:W1:Y:S02]  /*10ce0*/  @!P0 SYNCS.PHASECHK.TRANS64 P0, [R6+URZ], R5 ;  /* 0x00000005060085a7 */ /* 0x000e64000800007f */
[----:B-1----:R-:W-:Y:S05]  /*10cf0*/  @!P0 BRA `(.L_x_328) ;  /* 0xfffffffc00f08947 */ /* 0x002fea000383ffff */
[----:B------:R-:W-:Y:S05]  /*10d00*/  BRA `(.L_x_348) ;  /* 0xfffffff800507947 */ /* 0x000fea000383ffff */
.L_x_329:
[----:B-1----:R1:W2:Y:S02]  /*10d10*/  SYNCS.PHASECHK.TRANS64.TRYWAIT P0, [R9+URZ], R4 ;  /* 0x00000004090075a7 */ /* 0x0022a4000800017f */
[----:B--2---:R-:W-:Y:S05]  /*10d20*/  @!P0 NANOSLEEP.SYNCS 0x989680 ;  /* 0x009896800000895d */ /* 0x004fea0003900000 */
[----:B------:R-:W2:Y:S02]  /*10d30*/  @!P0 SYNCS.PHASECHK.TRANS64 P0, [R9+URZ], R4 ;  /* 0x00000004090085a7 */ /* 0x000ea4000800007f */
[----:B--2---:R-:W-:Y:S05]  /*10d40*/  @!P0 BRA `(.L_x_329) ;  /* 0xfffffffc00f08947 */ /* 0x004fea000383ffff */
[----:B------:R-:W-:Y:S05]  /*10d50*/  BRA `(.L_x_349) ;  /* 0xfffffff800587947 */ /* 0x000fea000383ffff */
.L_x_350:
[----:B------:R-:W-:-:S00]  /*10d60*/  BRA `(.L_x_350) ;  /* 0xfffffffc00fc7947 */ /* 0x000fc0000383ffff */
[----:B------:R-:W-:-:S00]  /*10d70*/  NOP ;  /* 0x0000000000007918 */ /* 0x000fc00000000000 */
        /* <DEDUP_REMOVED lines=8> */
.L_x_351:


//--------------------- .nv.shared._ZN7cutlass13device_kernelINS_4gemm6kernel13GemmUniversalIN4cute5tupleIJiiiiEEENS1_10collective13CollectiveMmaINS1_37MainloopSm90TmaGmmaWarpSpecializedFP8ILi11ENS5_IJNS4_1CILi4EEENSA_ILi1EEESC_EEENS1_32KernelTmaWarpSpecializedPingpongEEENS5_IJNSA_ILi64EEENSA_ILi256EEESG_EEENS_12float_e4m3_tENS5_IJlSC_lEEESJ_SK_NS4_8TiledMMAINS4_8MMA_AtomIJNS4_4SM904GMMA31MMA_64x256x32_F32E4M3E4M3_SS_TNILNSO_7ScaleInE1ELSQ_1EEEEEENS4_6LayoutINS5_IJSC_SC_SC_EEENS5_IJNSA_ILi0EEESV_SV_EEEEENS5_IJNS4_10UnderscoreESY_SY_EEEEENS4_13SM90_TMA_LOADENS4_14ComposedLayoutINS4_7SwizzleILi2ELi4ELi3EEENS4_18smem_ptr_flag_bitsILi8EEENST_INS5_IJNSA_ILi8EEESG_EEENS5_IJSG_SC_EEEEEEEvNS4_8identityENS4_23SM90_TMA_LOAD_MULTICASTES1B_vS1C_EENS_8epilogue10collective6detail29Sm90TmaWarpSpecializedAdapterINS1G_15DefaultEpilogueISJ_SK_SK_NS1F_6thread17LinearCombinationISJ_Li1EffLNS1K_9ScaleType4KindE0ELNS_15FloatRoundStyleE2ESJ_EENS1_15EpilogueDefaultEEEEEvvEEEEvNT_6ParamsE --------------------------
	.section	.nv.shared._ZN7cutlass13device_kernelINS_4gemm6kernel13GemmUniversalIN4cute5tupleIJiiiiEEENS1_10collective13CollectiveMmaINS1_37MainloopSm90TmaGmmaWarpSpecializedFP8ILi11ENS5_IJNS4_1CILi4EEENSA_ILi1EEESC_EEENS1_32KernelTmaWarpSpecializedPingpongEEENS5_IJNSA_ILi64EEENSA_ILi256EEESG_EEENS_12float_e4m3_tENS5_IJlSC_lEEESJ_SK_NS4_8TiledMMAINS4_8MMA_AtomIJNS4_4SM904GMMA31MMA_64x256x32_F32E4M3E4M3_SS_TNILNSO_7ScaleInE1ELSQ_1EEEEEENS4_6LayoutINS5_IJSC_SC_SC_EEENS5_IJNSA_ILi0EEESV_SV_EEEEENS5_IJNS4_10UnderscoreESY_SY_EEEEENS4_13SM90_TMA_LOADENS4_14ComposedLayoutINS4_7SwizzleILi2ELi4ELi3EEENS4_18smem_ptr_flag_bitsILi8EEENST_INS5_IJNSA_ILi8EEESG_EEENS5_IJSG_SC_EEEEEEEvNS4_8identityENS4_23SM90_TMA_LOAD_MULTICASTES1B_vS1C_EENS_8epilogue10collective6detail29Sm90TmaWarpSpecializedAdapterINS1G_15DefaultEpilogueISJ_SK_SK_NS1F_6thread17LinearCombinationISJ_Li1EffLNS1K_9ScaleType4KindE0ELNS_15FloatRoundStyleE2ESJ_EENS1_15EpilogueDefaultEEEEEvvEEEEvNT_6ParamsE,"aw",@nobits
	.sectionflags	@""
	.align	16
	.zero		1024


//--------------------- .nv.shared.reserved.0     --------------------------
	.section	.nv.shared.reserved.0,"aw",@nobits
	.weak		__nv_reservedSMEM_offset_0_alias
	.size		__nv_reservedSMEM_offset_0_alias, 0, 0
	.other		__nv_reservedSMEM_offset_0_alias,@"STO_CUDA_RESERVED_SHARED STV_DEFAULT"
__nv_reservedSMEM_offset_0_alias:
	.zero		0


//--------------------- .nv.global                --------------------------
	.section	.nv.global,"aw",@nobits
.nv.global:
	.type		_ZN40_INTERNAL_b35cbbd8_4_k_cu_a3dbb6a4_210824cute1_E,@object
	.size		_ZN40_INTERNAL_b35cbbd8_4_k_cu_a3dbb6a4_210824cute1_E,(_ZN40_INTERNAL_b35cbbd8_4_k_cu_a3dbb6a4_210824cuda3std3__45__cpo6cbeginE - _ZN40_INTERNAL_b35cbbd8_4_k_cu_a3dbb6a4_210824cute1_E)
_ZN40_INTERNAL_b35cbbd8_4_k_cu_a3dbb6a4_210824cute1_E:
	.zero		1
	.type		_ZN40_INTERNAL_b35cbbd8_4_k_cu_a3dbb6a4_210824cuda3std3__45__cpo6cbeginE,@object
	.size		_ZN40_INTERNAL_b35cbbd8_4_k_cu_a3dbb6a4_210824cuda3std3__45__cpo6cbeginE,(_ZN40_INTERNAL_b35cbbd8_4_k_cu_a3dbb6a4_210824cuda3std3__48in_placeE - _ZN40_INTERNAL_b35cbbd8_4_k_cu_a3dbb6a4_210824cuda3std3__45__cpo6cbeginE)
_ZN40_INTERNAL_b35cbbd8_4_k_cu_a3dbb6a4_210824cuda3std3__45__cpo6cbeginE:
	.zero		1
	.type		_ZN40_INTERNAL_b35cbbd8_4_k_cu_a3dbb6a4_210824cuda3std3__48in_placeE,@object
	.size		_ZN40_INTERNAL_b35cbbd8_4_k_cu_a3dbb6a4_210824cuda3std3__48in_placeE,(_ZN40_INTERNAL_b35cbbd8_4_k_cu_a3dbb6a4_210824cuda3std6ranges3__45__cpo9iter_moveE - _ZN40_INTERNAL_b35cbbd8_4_k_cu_a3dbb6a4_210824cuda3std3__48in_placeE)
_ZN40_INTERNAL_b35cbbd8_4_k_cu_a3dbb6a4_210824cuda3std3__48in_placeE:
	.zero		1
	.type		_ZN40_INTERNAL_b35cbbd8_4_k_cu_a3dbb6a4_210824cuda3std6ranges3__45__cpo9iter_moveE,@object
	.size		_ZN40_INTERNAL_b35cbbd8_4_k_cu_a3dbb6a4_210824cuda3std6ranges3__45__cpo9iter_moveE,(_ZN40_INTERNAL_b35cbbd8_4_k_cu_a3dbb6a4_210824cuda3std3__45__cpo5beginE - _ZN40_INTERNAL_b35cbbd8_4_k_cu_a3dbb6a4_210824cuda3std6ranges3__45__cpo9iter_moveE)
_ZN40_INTERNAL_b35cbbd8_4_k_cu_a3dbb6a4_210824cuda3std6ranges3__45__cpo9iter_moveE:
	.zero		1
	.type		_ZN40_INTERNAL_b35cbbd8_4_k_cu_a3dbb6a4_210824cuda3std3__45__cpo5beginE,@object
	.size		_ZN40_INTERNAL_b35cbbd8_4_k_cu_a3dbb6a4_210824cuda3std3__45__cpo5beginE,(_ZN40_INTERNAL_b35cbbd8_4_k_cu_a3dbb6a4_210824cuda3std3__442_GLOBAL__N__b35cbbd8_4_k_cu_a3dbb6a4_210826ignoreE - _ZN40_INTERNAL_b35cbbd8_4_k_cu_a3dbb6a4_210824cuda3std3__45__cpo5beginE)
_ZN40_INTERNAL_b35cbbd8_4_k_cu_a3dbb6a4_210824cuda3std3__45__cpo5beginE:
	.zero		1
	.type		_ZN40_INTERNAL_b35cbbd8_4_k_cu_a3dbb6a4_210824cuda3std3__442_GLOBAL__N__b35cbbd8_4_k_cu_a3dbb6a4_210826ignoreE,@object
	.size		_ZN40_INTERNAL_b35cbbd8_4_k_cu_a3dbb6a4_210824cuda3std3__442_GLOBAL__N__b35cbbd8_4_k_cu_a3dbb6a4_210826ignoreE,(_ZN40_INTERNAL_b35cbbd8_4_k_cu_a3dbb6a4_210824cute7productE - _ZN40_INTERNAL_b35cbbd8_4_k_cu_a3dbb6a4_210824cuda3std3__442_GLOBAL__N__b35cbbd8_4_k_cu_a3dbb6a4_210826ignoreE)
_ZN40_INTERNAL_b35cbbd8_4_k_cu_a3dbb6a4_210824cuda3std3__442_GLOBAL__N__b35cbbd8_4_k_cu_a3dbb6a4_210826ignoreE:
	.zero		1
	.type		_ZN40_INTERNAL_b35cbbd8_4_k_cu_a3dbb6a4_210824cute7productE,@object
	.size		_ZN40_INTERNAL_b35cbbd8_4_k_cu_a3dbb6a4_210824cute7productE,(_ZN40_INTERNAL_b35cbbd8_4_k_cu_a3dbb6a4_210824cuda3std3__45__cpo3endE - _ZN40_INTERNAL_b35cbbd8_4_k_cu_a3dbb6a4_210824cute7productE)
_ZN40_INTERNAL_b35cbbd8_4_k_cu_a3dbb6a4_210824cute7productE:
	.zero		1
	.type		_ZN40_INTERNAL_b35cbbd8_4_k_cu_a3dbb6a4_210824cuda3std3__45__cpo3endE,@object
	.size		_ZN40_INTERNAL_b35cbbd8_4_k_cu_a3dbb6a4_210824cuda3std3__45__cpo3endE,(_ZN40_INTERNAL_b35cbbd8_4_k_cu_a3dbb6a4_210824cuda3std3__419piecewise_constructE - _ZN40_INTERNAL_b35cbbd8_4_k_cu_a3dbb6a4_210824cuda3std3__45__cpo3endE)
_ZN40_INTERNAL_b35cbbd8_4_k_cu_a3dbb6a4_210824cuda3std3__45__cpo3endE:
	.zero		1
	.type		_ZN40_INTERNAL_b35cbbd8_4_k_cu_a3dbb6a4_210824cuda3std3__419piecewise_constructE,@object
	.size		_ZN40_INTERNAL_b35cbbd8_4_k_cu_a3dbb6a4_210824cuda3std3__419piecewise_constructE,(_ZN40_INTERNAL_b35cbbd8_4_k_cu_a3dbb6a4_210824cuda3std3__45__cpo4cendE - _ZN40_INTERNAL_b35cbbd8_4_k_cu_a3dbb6a4_210824cuda3std3__419piecewise_constructE)
_ZN40_INTERNAL_b35cbbd8_4_k_cu_a3dbb6a4_210824cuda3std3__419piecewise_constructE:
	.zero		1
	.type		_ZN40_INTERNAL_b35cbbd8_4_k_cu_a3dbb6a4_210824cuda3std3__45__cpo4cendE,@object
	.size		_ZN40_INTERNAL_b35cbbd8_4_k_cu_a3dbb6a4_210824cuda3std3__45__cpo4cendE,(_ZN40_INTERNAL_b35cbbd8_4_k_cu_a3dbb6a4_210824cuda3std6ranges3__45__cpo4swapE - _ZN40_INTERNAL_b35cbbd8_4_k_cu_a3dbb6a4_210824cuda3std3__45__cpo4cendE)
_ZN40_INTERNAL_b35cbbd8_4_k_cu_a3dbb6a4_210824cuda3std3__45__cpo4cendE:
	.zero		1
	.type		_ZN40_INTERNAL_b35cbbd8_4_k_cu_a3dbb6a4_210824cuda3std6ranges3__45__cpo4swapE,@object
	.size		_ZN40_INTERNAL_b35cbbd8_4_k_cu_a3dbb6a4_210824cuda3std6ranges3__45__cpo4swapE,(.L_7 - _ZN40_INTERNAL_b35cbbd8_4_k_cu_a3dbb6a4_210824cuda3std6ranges3__45__cpo4swapE)
_ZN40_INTERNAL_b35cbbd8_4_k_cu_a3dbb6a4_210824cuda3std6ranges3__45__cpo4swapE:
	.zero		1
.L_7:


//--------------------- .nv.constant0._ZN7cutlass13device_kernelINS_4gemm6kernel13GemmUniversalIN4cute5tupleIJiiiiEEENS1_10collective13CollectiveMmaINS1_37MainloopSm90TmaGmmaWarpSpecializedFP8ILi11ENS5_IJNS4_1CILi4EEENSA_ILi1EEESC_EEENS1_32KernelTmaWarpSpecializedPingpongEEENS5_IJNSA_ILi64EEENSA_ILi256EEESG_EEENS_12float_e4m3_tENS5_IJlSC_lEEESJ_SK_NS4_8TiledMMAINS4_8MMA_AtomIJNS4_4SM904GMMA31MMA_64x256x32_F32E4M3E4M3_SS_TNILNSO_7ScaleInE1ELSQ_1EEEEEENS4_6LayoutINS5_IJSC_SC_SC_EEENS5_IJNSA_ILi0EEESV_SV_EEEEENS5_IJNS4_10UnderscoreESY_SY_EEEEENS4_13SM90_TMA_LOADENS4_14ComposedLayoutINS4_7SwizzleILi2ELi4ELi3EEENS4_18smem_ptr_flag_bitsILi8EEENST_INS5_IJNSA_ILi8EEESG_EEENS5_IJSG_SC_EEEEEEEvNS4_8identityENS4_23SM90_TMA_LOAD_MULTICASTES1B_vS1C_EENS_8epilogue10collective6detail29Sm90TmaWarpSpecializedAdapterINS1G_15DefaultEpilogueISJ_SK_SK_NS1F_6thread17LinearCombinationISJ_Li1EffLNS1K_9ScaleType4KindE0ELNS_15FloatRoundStyleE2ESJ_EENS1_15EpilogueDefaultEEEEEvvEEEEvNT_6ParamsE --------------------------
	.section	.nv.constant0._ZN7cutlass13device_kernelINS_4gemm6kernel13GemmUniversalIN4cute5tupleIJiiiiEEENS1_10collective13CollectiveMmaINS1_37MainloopSm90TmaGmmaWarpSpecializedFP8ILi11ENS5_IJNS4_1CILi4EEENSA_ILi1EEESC_EEENS1_32KernelTmaWarpSpecializedPingpongEEENS5_IJNSA_ILi64EEENSA_ILi256EEESG_EEENS_12float_e4m3_tENS5_IJlSC_lEEESJ_SK_NS4_8TiledMMAINS4_8MMA_AtomIJNS4_4SM904GMMA31MMA_64x256x32_F32E4M3E4M3_SS_TNILNSO_7ScaleInE1ELSQ_1EEEEEENS4_6LayoutINS5_IJSC_SC_SC_EEENS5_IJNSA_ILi0EEESV_SV_EEEEENS5_IJNS4_10UnderscoreESY_SY_EEEEENS4_13SM90_TMA_LOADENS4_14ComposedLayoutINS4_7SwizzleILi2ELi4ELi3EEENS4_18smem_ptr_flag_bitsILi8EEENST_INS5_IJNSA_ILi8EEESG_EEENS5_IJSG_SC_EEEEEEEvNS4_8identityENS4_23SM90_TMA_LOAD_MULTICASTES1B_vS1C_EENS_8epilogue10collective6detail29Sm90TmaWarpSpecializedAdapterINS1G_15DefaultEpilogueISJ_SK_SK_NS1F_6thread17LinearCombinationISJ_Li1EffLNS1K_9ScaleType4KindE0ELNS_15FloatRoundStyleE2ESJ_EENS1_15EpilogueDefaultEEEEEvvEEEEvNT_6ParamsE,"a",@progbits
	.sectionflags	@""
	.align	4
.nv.constant0._ZN7cutlass13device_kernelINS_4gemm6kernel13GemmUniversalIN4cute5tupleIJiiiiEEENS1_10collective13CollectiveMmaINS1_37MainloopSm90TmaGmmaWarpSpecializedFP8ILi11ENS5_IJNS4_1CILi4EEENSA_ILi1EEESC_EEENS1_32KernelTmaWarpSpecializedPingpongEEENS5_IJNSA_ILi64EEENSA_ILi256EEESG_EEENS_12float_e4m3_tENS5_IJlSC_lEEESJ_SK_NS4_8TiledMMAINS4_8MMA_AtomIJNS4_4SM904GMMA31MMA_64x256x32_F32E4M3E4M3_SS_TNILNSO_7ScaleInE1ELSQ_1EEEEEENS4_6LayoutINS5_IJSC_SC_SC_EEENS5_IJNSA_ILi0EEESV_SV_EEEEENS5_IJNS4_10UnderscoreESY_SY_EEEEENS4_13SM90_TMA_LOADENS4_14ComposedLayoutINS4_7SwizzleILi2ELi4ELi3EEENS4_18smem_ptr_flag_bitsILi8EEENST_INS5_IJNSA_ILi8EEESG_EEENS5_IJSG_SC_EEEEEEEvNS4_8identityENS4_23SM90_TMA_LOAD_MULTICASTES1B_vS1C_EENS_8epilogue10collective6detail29Sm90TmaWarpSpecializedAdapterINS1G_15DefaultEpilogueISJ_SK_SK_NS1F_6thread17LinearCombinationISJ_Li1EffLNS1K_9ScaleType4KindE0ELNS_15FloatRoundStyleE2ESJ_EENS1_15EpilogueDefaultEEEEEvvEEEEvNT_6ParamsE:
	.zero		1664


//--------------------- SYMBOLS --------------------------

	.type		.nv.reservedSmem.offset0,@object
	.size		.nv.reservedSmem.offset0,0x4
